	.target	sm_90a

	.elftype	@"ET_EXEC"


//--------------------- .note.nv.tkinfo           --------------------------
	.section	.note.nv.tkinfo,"",@"SHT_NOTE"
	.sectionflags	@"SHF_NOTE_NV_TKINFO"
	.tkinfo
        /*0018*/ 	.word	0x00000002
        /*0030*/ 	.string	""
        /*0030*/ 	.string	"ptxas"
        /*0030*/ 	.string	"Cuda compilation tools, release 13.0, V13.0.88"
        /*0030*/ 	.string	"Build cuda_13.0.r13.0/compiler.36424714_0"
        /*0030*/ 	.string	"-arch sm_90a -m 64 "



//--------------------- .note.nv.cuinfo           --------------------------
	.section	.note.nv.cuinfo,"",@"SHT_NOTE"
	.sectionflags	@"SHF_NOTE_NV_CUINFO"
        /*0018*/ 	.short	0x0002
        /*001a*/ 	.short	0x005a
        /*001c*/ 	.short	0x0082
	.zero		2


//--------------------- .nv.info                  --------------------------
	.section	.nv.info,"",@"SHT_CUDA_INFO"
	.align	4


	//----- nvinfo : EIATTR_REGCOUNT
	.align		4
        /*0000*/ 	.byte	0x04, 0x2f
        /*0002*/ 	.short	(.L_15 - .L_14)
	.align		4
.L_14:
        /*0004*/ 	.word	index@(_ZN7cutlass13device_kernelINS_4gemm6kernel13GemmUniversalIN4cute5tupleIJiiiiEEENS1_10collective13CollectiveMmaINS1_34MainloopSm90TmaGmmaWarpSpecializedILi3ENS5_IJNS4_1CILi1EEENSA_ILi2EEESB_EEENS1_35KernelTmaWarpSpecializedCooperativeEEENS5_IJNSA_ILi128EEESG_NSA_ILi64EEEEEENS_6half_tENS5_IJlSB_lEEESJ_NS5_IJSB_llEEENS4_8TiledMMAINS4_8MMA_AtomIJNS4_4SM904GMMA26MMA_64x128x16_F32F16F16_SSILNSP_5MajorE0ELSR_1ELNSP_7ScaleInE1ELSS_1EEEEEENS4_6LayoutINS5_IJSC_SB_SB_EEENS5_IJSB_NSA_ILi0EEESX_EEEEENS5_IJNS4_10UnderscoreES10_S10_EEEEENS4_23SM90_TMA_LOAD_MULTICASTENS4_14ComposedLayoutINS4_7SwizzleILi3ELi4ELi3EEENS4_18smem_ptr_flag_bitsILi16EEENSV_INS5_IJNSA_ILi8EEESH_EEENS5_IJSH_SB_EEEEEEEvNS4_8identityENS4_13SM90_TMA_LOADENS14_IS16_S18_NSV_INS5_IJSH_S19_EEENS5_IJSB_SH_EEEEEEEvS1E_EENS_8epilogue10collective6detail29Sm90TmaWarpSpecializedAdapterINS1M_15DefaultEpilogueISJ_SK_SK_NS1L_6thread17LinearCombinationISJ_Li1EffLNS1Q_9ScaleType4KindE0ELNS_15FloatRoundStyleE2ESJ_EENS1_15EpilogueDefaultEEEEEvvEEEEvNT_6ParamsE)
        /*0008*/ 	.word	0x000000a8


	//----- nvinfo : EIATTR_FRAME_SIZE
	.align		4
.L_15:
        /*000c*/ 	.byte	0x04, 0x11
        /*000e*/ 	.short	(.L_17 - .L_16)
	.align		4
.L_16:
        /*0010*/ 	.word	index@(_ZN7cutlass13device_kernelINS_4gemm6kernel13GemmUniversalIN4cute5tupleIJiiiiEEENS1_10collective13CollectiveMmaINS1_34MainloopSm90TmaGmmaWarpSpecializedILi3ENS5_IJNS4_1CILi1EEENSA_ILi2EEESB_EEENS1_35KernelTmaWarpSpecializedCooperativeEEENS5_IJNSA_ILi128EEESG_NSA_ILi64EEEEEENS_6half_tENS5_IJlSB_lEEESJ_NS5_IJSB_llEEENS4_8TiledMMAINS4_8MMA_AtomIJNS4_4SM904GMMA26MMA_64x128x16_F32F16F16_SSILNSP_5MajorE0ELSR_1ELNSP_7ScaleInE1ELSS_1EEEEEENS4_6LayoutINS5_IJSC_SB_SB_EEENS5_IJSB_NSA_ILi0EEESX_EEEEENS5_IJNS4_10UnderscoreES10_S10_EEEEENS4_23SM90_TMA_LOAD_MULTICASTENS4_14ComposedLayoutINS4_7SwizzleILi3ELi4ELi3EEENS4_18smem_ptr_flag_bitsILi16EEENSV_INS5_IJNSA_ILi8EEESH_EEENS5_IJSH_SB_EEEEEEEvNS4_8identityENS4_13SM90_TMA_LOADENS14_IS16_S18_NSV_INS5_IJSH_S19_EEENS5_IJSB_SH_EEEEEEEvS1E_EENS_8epilogue10collective6detail29Sm90TmaWarpSpecializedAdapterINS1M_15DefaultEpilogueISJ_SK_SK_NS1L_6thread17LinearCombinationISJ_Li1EffLNS1Q_9ScaleType4KindE0ELNS_15FloatRoundStyleE2ESJ_EENS1_15EpilogueDefaultEEEEEvvEEEEvNT_6ParamsE)
        /*0014*/ 	.word	0x00000000


	//----- nvinfo : EIATTR_MIN_STACK_SIZE
	.align		4
.L_17:
        /*0018*/ 	.byte	0x04, 0x12
        /*001a*/ 	.short	(.L_19 - .L_18)
	.align		4
.L_18:
        /*001c*/ 	.word	index@(_ZN7cutlass13device_kernelINS_4gemm6kernel13GemmUniversalIN4cute5tupleIJiiiiEEENS1_10collective13CollectiveMmaINS1_34MainloopSm90TmaGmmaWarpSpecializedILi3ENS5_IJNS4_1CILi1EEENSA_ILi2EEESB_EEENS1_35KernelTmaWarpSpecializedCooperativeEEENS5_IJNSA_ILi128EEESG_NSA_ILi64EEEEEENS_6half_tENS5_IJlSB_lEEESJ_NS5_IJSB_llEEENS4_8TiledMMAINS4_8MMA_AtomIJNS4_4SM904GMMA26MMA_64x128x16_F32F16F16_SSILNSP_5MajorE0ELSR_1ELNSP_7ScaleInE1ELSS_1EEEEEENS4_6LayoutINS5_IJSC_SB_SB_EEENS5_IJSB_NSA_ILi0EEESX_EEEEENS5_IJNS4_10UnderscoreES10_S10_EEEEENS4_23SM90_TMA_LOAD_MULTICASTENS4_14ComposedLayoutINS4_7SwizzleILi3ELi4ELi3EEENS4_18smem_ptr_flag_bitsILi16EEENSV_INS5_IJNSA_ILi8EEESH_EEENS5_IJSH_SB_EEEEEEEvNS4_8identityENS4_13SM90_TMA_LOADENS14_IS16_S18_NSV_INS5_IJSH_S19_EEENS5_IJSB_SH_EEEEEEEvS1E_EENS_8epilogue10collective6detail29Sm90TmaWarpSpecializedAdapterINS1M_15DefaultEpilogueISJ_SK_SK_NS1L_6thread17LinearCombinationISJ_Li1EffLNS1Q_9ScaleType4KindE0ELNS_15FloatRoundStyleE2ESJ_EENS1_15EpilogueDefaultEEEEEvvEEEEvNT_6ParamsE)
        /*0020*/ 	.word	0x00000000
.L_19:


//--------------------- .nv.compat                --------------------------
	.section	.nv.compat,"",@"SHT_CUDA_COMPAT_INFO"
	.align	4
        /*0000*/ 	.byte	0x02, 0x09, 0x01, 0x00, 0x02, 0x02, 0x04, 0x00, 0x02, 0x05, 0x05, 0x00, 0x03, 0x07, 0x01, 0x01
        /*0010*/ 	.byte	0x02, 0x03, 0x01, 0x00, 0x02, 0x06, 0x01, 0x00, 0x04, 0x0b, 0x08, 0x00, 0x00, 0x00, 0x00, 0x00
        /*0020*/ 	.byte	0x00, 0x00, 0x00, 0x00


//--------------------- .nv.info._ZN7cutlass13device_kernelINS_4gemm6kernel13GemmUniversalIN4cute5tupleIJiiiiEEENS1_10collective13CollectiveMmaINS1_34MainloopSm90TmaGmmaWarpSpecializedILi3ENS5_IJNS4_1CILi1EEENSA_ILi2EEESB_EEENS1_35KernelTmaWarpSpecializedCooperativeEEENS5_IJNSA_ILi128EEESG_NSA_ILi64EEEEEENS_6half_tENS5_IJlSB_lEEESJ_NS5_IJSB_llEEENS4_8TiledMMAINS4_8MMA_AtomIJNS4_4SM904GMMA26MMA_64x128x16_F32F16F16_SSILNSP_5MajorE0ELSR_1ELNSP_7ScaleInE1ELSS_1EEEEEENS4_6LayoutINS5_IJSC_SB_SB_EEENS5_IJSB_NSA_ILi0EEESX_EEEEENS5_IJNS4_10UnderscoreES10_S10_EEEEENS4_23SM90_TMA_LOAD_MULTICASTENS4_14ComposedLayoutINS4_7SwizzleILi3ELi4ELi3EEENS4_18smem_ptr_flag_bitsILi16EEENSV_INS5_IJNSA_ILi8EEESH_EEENS5_IJSH_SB_EEEEEEEvNS4_8identityENS4_13SM90_TMA_LOADENS14_IS16_S18_NSV_INS5_IJSH_S19_EEENS5_IJSB_SH_EEEEEEEvS1E_EENS_8epilogue10collective6detail29Sm90TmaWarpSpecializedAdapterINS1M_15DefaultEpilogueISJ_SK_SK_NS1L_6thread17LinearCombinationISJ_Li1EffLNS1Q_9ScaleType4KindE0ELNS_15FloatRoundStyleE2ESJ_EENS1_15EpilogueDefaultEEEEEvvEEEEvNT_6ParamsE --------------------------
	.section	.nv.info._ZN7cutlass13device_kernelINS_4gemm6kernel13GemmUniversalIN4cute5tupleIJiiiiEEENS1_10collective13CollectiveMmaINS1_34MainloopSm90TmaGmmaWarpSpecializedILi3ENS5_IJNS4_1CILi1EEENSA_ILi2EEESB_EEENS1_35KernelTmaWarpSpecializedCooperativeEEENS5_IJNSA_ILi128EEESG_NSA_ILi64EEEEEENS_6half_tENS5_IJlSB_lEEESJ_NS5_IJSB_llEEENS4_8TiledMMAINS4_8MMA_AtomIJNS4_4SM904GMMA26MMA_64x128x16_F32F16F16_SSILNSP_5MajorE0ELSR_1ELNSP_7ScaleInE1ELSS_1EEEEEENS4_6LayoutINS5_IJSC_SB_SB_EEENS5_IJSB_NSA_ILi0EEESX_EEEEENS5_IJNS4_10UnderscoreES10_S10_EEEEENS4_23SM90_TMA_LOAD_MULTICASTENS4_14ComposedLayoutINS4_7SwizzleILi3ELi4ELi3EEENS4_18smem_ptr_flag_bitsILi16EEENSV_INS5_IJNSA_ILi8EEESH_EEENS5_IJSH_SB_EEEEEEEvNS4_8identityENS4_13SM90_TMA_LOADENS14_IS16_S18_NSV_INS5_IJSH_S19_EEENS5_IJSB_SH_EEEEEEEvS1E_EENS_8epilogue10collective6detail29Sm90TmaWarpSpecializedAdapterINS1M_15DefaultEpilogueISJ_SK_SK_NS1L_6thread17LinearCombinationISJ_Li1EffLNS1Q_9ScaleType4KindE0ELNS_15FloatRoundStyleE2ESJ_EENS1_15EpilogueDefaultEEEEEvvEEEEvNT_6ParamsE,"",@"SHT_CUDA_INFO"
	.sectionflags	@""
	.align	4


	//----- nvinfo : EIATTR_CUDA_API_VERSION
	.align		4
        /*0000*/ 	.byte	0x04, 0x37
        /*0002*/ 	.short	(.L_21 - .L_20)
.L_20:
        /*0004*/ 	.word	0x00000082


	//----- nvinfo : EIATTR_KPARAM_INFO
	.align		4
.L_21:
        /*0008*/ 	.byte	0x04, 0x17
        /*000a*/ 	.short	(.L_23 - .L_22)
.L_22:
        /*000c*/ 	.word	0x00000000
        /*0010*/ 	.short	0x0000
        /*0012*/ 	.short	0x0070
        /*0014*/ 	.byte	0x00, 0xf0, 0x01, 0x10


	//----- nvinfo : EIATTR_SPARSE_MMA_MASK
	.align		4
.L_23:
        /*0018*/ 	.byte	0x03, 0x50
        /*001a*/ 	.short	0x0000


	//----- nvinfo : EIATTR_MAXREG_COUNT
	.align		4
        /*001c*/ 	.byte	0x03, 0x1b
        /*001e*/ 	.short	0x00a8


	//----- nvinfo : EIATTR_NUM_BARRIERS
	.align		4
        /*0020*/ 	.byte	0x02, 0x4c
        /*0022*/ 	.byte	0x01
	.zero		1


	//----- nvinfo : EIATTR_EXTERNS
	.align		4
        /*0024*/ 	.byte	0x04, 0x0f
        /*0026*/ 	.short	(.L_25 - .L_24)


	//   ....[0]....
	.align		4
.L_24:
        /*0028*/ 	.word	index@(__assertfail)


	//----- nvinfo : EIATTR_MERCURY_ISA_VERSION
	.align		4
.L_25:
        /*002c*/ 	.byte	0x03, 0x5f
        /*002e*/ 	.short	0x0101


	//----- nvinfo : EIATTR_INT_WARP_WIDE_INSTR_OFFSETS
	.align		4
        /*0030*/ 	.byte	0x04, 0x31
        /*0032*/ 	.short	(.L_27 - .L_26)


	//   ....[0]....
.L_26:
        /*0034*/ 	.word	0x00000410


	//   ....[1]....
        /*0038*/ 	.word	0x00000430


	//   ....[2]....
        /*003c*/ 	.word	0x00000600


	//   ....[3]....
        /*0040*/ 	.word	0x00001e70


	//----- nvinfo : EIATTR_COOP_GROUP_MASK_REGIDS
	.align		4
.L_27:
        /*0044*/ 	.byte	0x04, 0x29
        /*0046*/ 	.short	(.L_29 - .L_28)


	//   ....[0]....
.L_28:
        /*0048*/ 	.word	0xffffffff


	//   ....[1]....
        /*004c*/ 	.word	0xffffffff


	//   ....[2]....
        /*0050*/ 	.word	0xffffffff


	//   ....[3]....
        /*0054*/ 	.word	0xffffffff


	//   ....[4]....
        /*0058*/ 	.word	0xffffffff


	//   ....[5]....
        /*005c*/ 	.word	0xffffffff


	//----- nvinfo : EIATTR_COOP_GROUP_INSTR_OFFSETS
	.align		4
.L_29:
        /*0060*/ 	.byte	0x04, 0x28
        /*0062*/ 	.short	(.L_31 - .L_30)


	//   ....[0]....
.L_30:
        /*0064*/ 	.word	0x00000060


	//   ....[1]....
        /*0068*/ 	.word	0x00000070


	//   ....[2]....
        /*006c*/ 	.word	0x00000130


	//   ....[3]....
        /*0070*/ 	.word	0x000002b0


	//   ....[4]....
        /*0074*/ 	.word	0x00000770


	//   ....[5]....
        /*0078*/ 	.word	0x000013f0


	//----- nvinfo : EIATTR_REG_RECONFIG
	.align		4
.L_31:
        /*007c*/ 	.byte	0x01, 0x54
	.zero		2


	//----- nvinfo : EIATTR_SYSCALL_OFFSETS
	.align		4
        /*0080*/ 	.byte	0x04, 0x46
        /*0082*/ 	.short	(.L_33 - .L_32)


	//   ....[0]....
.L_32:
        /*0084*/ 	.word	0x000015e0


	//----- nvinfo : EIATTR_MBARRIER_INSTR_OFFSETS
	.align		4
.L_33:
        /*0088*/ 	.byte	0x04, 0x39
        /*008a*/ 	.short	(.L_35 - .L_34)


	//   ....[0]....
.L_34:
        /*008c*/ 	.word	0x00000230
        /*0090*/ 	.word	0x000000ff
        /*0094*/ 	.word	0x00000000
        /*0098*/ 	.short	0x0100
        /*009a*/ 	.byte	0x08
	.zero		1


	//   ....[1]....
        /*009c*/ 	.word	0x00000240
        /*00a0*/ 	.word	0x000000ff
        /*00a4*/ 	.word	0x00000018
        /*00a8*/ 	.short	0x0100
        /*00aa*/ 	.byte	0x08
	.zero		1


	//   ....[2]....
        /*00ac*/ 	.word	0x00000250
        /*00b0*/ 	.word	0x000000ff
        /*00b4*/ 	.word	0x00000008
        /*00b8*/ 	.short	0x0100
        /*00ba*/ 	.byte	0x08
	.zero		1


	//   ....[3]....
        /*00bc*/ 	.word	0x00000260
        /*00c0*/ 	.word	0x000000ff
        /*00c4*/ 	.word	0x00000020
        /*00c8*/ 	.short	0x0100
        /*00ca*/ 	.byte	0x08
	.zero		1


	//   ....[4]....
        /*00cc*/ 	.word	0x00000270
        /*00d0*/ 	.word	0x000000ff
        /*00d4*/ 	.word	0x00000010
        /*00d8*/ 	.short	0x0100
        /*00da*/ 	.byte	0x08
	.zero		1


	//   ....[5]....
        /*00dc*/ 	.word	0x00000280
        /*00e0*/ 	.word	0x000000ff
        /*00e4*/ 	.word	0x00000028
        /*00e8*/ 	.short	0x0100
        /*00ea*/ 	.byte	0x08
	.zero		1


	//   ....[6]....
        /*00ec*/ 	.word	0x000006a0
        /*00f0*/ 	.word	0x000000ff
        /*00f4*/ 	.word	0x00000040
        /*00f8*/ 	.short	0x0100
        /*00fa*/ 	.byte	0x06
	.zero		1


	//   ....[7]....
        /*00fc*/ 	.word	0x00000720
        /*0100*/ 	.word	0x000000ff
        /*0104*/ 	.word	0x00000048
        /*0108*/ 	.short	0x0100
        /*010a*/ 	.byte	0x06
	.zero		1


	//   ....[8]....
        /*010c*/ 	.word	0x000016a0
        /*0110*/ 	.word	0x00000003
        /*0114*/ 	.word	0x00000000
        /*0118*/ 	.short	0x010a
        /*011a*/ 	.byte	0x3f
	.zero		1


	//   ....[9]....
        /*011c*/ 	.word	0x00001700
        /*0120*/ 	.word	0x00000003
        /*0124*/ 	.word	0x00000000
        /*0128*/ 	.short	0x010a
        /*012a*/ 	.byte	0x3f
	.zero		1


	//   ....[10]....
        /*012c*/ 	.word	0x00001a80
        /*0130*/ 	.word	0x00000005
        /*0134*/ 	.word	0x00000000
        /*0138*/ 	.short	0x010a
        /*013a*/ 	.byte	0x3f
	.zero		1


	//   ....[11]....
        /*013c*/ 	.word	0x00001ac0
        /*0140*/ 	.word	0x00000005
        /*0144*/ 	.word	0x00000000
        /*0148*/ 	.short	0x010a
        /*014a*/ 	.byte	0x3f
	.zero		1


	//   ....[12]....
        /*014c*/ 	.word	0x00001d20
        /*0150*/ 	.word	0x00000004
        /*0154*/ 	.word	0x00000000
        /*0158*/ 	.short	0x0101
        /*015a*/ 	.byte	0x3f
	.zero		1


	//   ....[13]....
        /*015c*/ 	.word	0x00001f10
        /*0160*/ 	.word	0x00000000
        /*0164*/ 	.word	0x00000000
        /*0168*/ 	.short	0x0101
        /*016a*/ 	.byte	0x3f
	.zero		1


	//   ....[14]....
        /*016c*/ 	.word	0x00006ff0
        /*0170*/ 	.word	0x00000017
        /*0174*/ 	.word	0x00000018
        /*0178*/ 	.short	0x010a
        /*017a*/ 	.byte	0x3f
	.zero		1


	//   ....[15]....
        /*017c*/ 	.word	0x000073e0
        /*0180*/ 	.word	0x00000006
        /*0184*/ 	.word	0x00000048
        /*0188*/ 	.short	0x0101
        /*018a*/ 	.byte	0x3f
	.zero		1


	//   ....[16]....
        /*018c*/ 	.word	0x00007b20
        /*0190*/ 	.word	0x00000007
        /*0194*/ 	.word	0x00000000
        /*0198*/ 	.short	0x010a
        /*019a*/ 	.byte	0x3f
	.zero		1


	//   ....[17]....
        /*019c*/ 	.word	0x00007ba0
        /*01a0*/ 	.word	0x00000004
        /*01a4*/ 	.word	0x00000000
        /*01a8*/ 	.short	0x010a
        /*01aa*/ 	.byte	0x3f
	.zero		1


	//   ....[18]....
        /*01ac*/ 	.word	0x00007c30
        /*01b0*/ 	.word	0x00000005
        /*01b4*/ 	.word	0x00000000
        /*01b8*/ 	.short	0x010a
        /*01ba*/ 	.byte	0x3f
	.zero		1


	//   ....[19]....
        /*01bc*/ 	.word	0x00007c90
        /*01c0*/ 	.word	0x00000003
        /*01c4*/ 	.word	0x00000000
        /*01c8*/ 	.short	0x010a
        /*01ca*/ 	.byte	0x3f
	.zero		1


	//   ....[20]....
        /*01cc*/ 	.word	0x00007ce0
        /*01d0*/ 	.word	0x00000005
        /*01d4*/ 	.word	0x00000000
        /*01d8*/ 	.short	0x010a
        /*01da*/ 	.byte	0x3f
	.zero		1


	//   ....[21]....
        /*01dc*/ 	.word	0x00007db0
        /*01e0*/ 	.word	0x00000017
        /*01e4*/ 	.word	0x00000018
        /*01e8*/ 	.short	0x010a
        /*01ea*/ 	.byte	0x3f
	.zero		1


	//   ....[22]....
        /*01ec*/ 	.word	0x00007e80
        /*01f0*/ 	.word	0x00000007
        /*01f4*/ 	.word	0x00000000
        /*01f8*/ 	.short	0x010a
        /*01fa*/ 	.byte	0x3f
	.zero		1


	//   ....[23]....
        /*01fc*/ 	.word	0x00007ed0
        /*0200*/ 	.word	0x00000004
        /*0204*/ 	.word	0x00000000
        /*0208*/ 	.short	0x010a
        /*020a*/ 	.byte	0x3f
	.zero		1


	//----- nvinfo : EIATTR_NUM_MBARRIERS
	.align		4
.L_35:
        /*020c*/ 	.byte	0x03, 0x38
        /*020e*/ 	.short	0x0008


	//----- nvinfo : EIATTR_EXIT_INSTR_OFFSETS
	.align		4
        /*0210*/ 	.byte	0x04, 0x1c
        /*0212*/ 	.short	(.L_37 - .L_36)


	//   ....[0]....
.L_36:
        /*0214*/ 	.word	0x00000940


	//   ....[1]....
        /*0218*/ 	.word	0x00001150


	//   ....[2]....
        /*021c*/ 	.word	0x00006760


	//   ....[3]....
        /*0220*/ 	.word	0x00006cc0


	//   ....[4]....
        /*0224*/ 	.word	0x00007c80


	//----- nvinfo : EIATTR_MAX_THREADS
	.align		4
.L_37:
        /*0228*/ 	.byte	0x04, 0x05
        /*022a*/ 	.short	(.L_39 - .L_38)
.L_38:
        /*022c*/ 	.word	0x00000180
        /*0230*/ 	.word	0x00000001
        /*0234*/ 	.word	0x00000001


	//----- nvinfo : EIATTR_CRS_STACK_SIZE
	.align		4
.L_39:
        /*0238*/ 	.byte	0x04, 0x1e
        /*023a*/ 	.short	(.L_41 - .L_40)
.L_40:
        /*023c*/ 	.word	0x00000000


	//----- nvinfo : EIATTR_CBANK_PARAM_SIZE
	.align		4
.L_41:
        /*0240*/ 	.byte	0x03, 0x19
        /*0242*/ 	.short	0x0470


	//----- nvinfo : EIATTR_PARAM_CBANK
	.align		4
        /*0244*/ 	.byte	0x04, 0x0a
        /*0246*/ 	.short	(.L_43 - .L_42)
	.align		4
.L_42:
        /*0248*/ 	.word	index@(.nv.constant0._ZN7cutlass13device_kernelINS_4gemm6kernel13GemmUniversalIN4cute5tupleIJiiiiEEENS1_10collective13CollectiveMmaINS1_34MainloopSm90TmaGmmaWarpSpecializedILi3ENS5_IJNS4_1CILi1EEENSA_ILi2EEESB_EEENS1_35KernelTmaWarpSpecializedCooperativeEEENS5_IJNSA_ILi128EEESG_NSA_ILi64EEEEEENS_6half_tENS5_IJlSB_lEEESJ_NS5_IJSB_llEEENS4_8TiledMMAINS4_8MMA_AtomIJNS4_4SM904GMMA26MMA_64x128x16_F32F16F16_SSILNSP_5MajorE0ELSR_1ELNSP_7ScaleInE1ELSS_1EEEEEENS4_6LayoutINS5_IJSC_SB_SB_EEENS5_IJSB_NSA_ILi0EEESX_EEEEENS5_IJNS4_10UnderscoreES10_S10_EEEEENS4_23SM90_TMA_LOAD_MULTICASTENS4_14ComposedLayoutINS4_7SwizzleILi3ELi4ELi3EEENS4_18smem_ptr_flag_bitsILi16EEENSV_INS5_IJNSA_ILi8EEESH_EEENS5_IJSH_SB_EEEEEEEvNS4_8identityENS4_13SM90_TMA_LOADENS14_IS16_S18_NSV_INS5_IJSH_S19_EEENS5_IJSB_SH_EEEEEEEvS1E_EENS_8epilogue10collective6detail29Sm90TmaWarpSpecializedAdapterINS1M_15DefaultEpilogueISJ_SK_SK_NS1L_6thread17LinearCombinationISJ_Li1EffLNS1Q_9ScaleType4KindE0ELNS_15FloatRoundStyleE2ESJ_EENS1_15EpilogueDefaultEEEEEvvEEEEvNT_6ParamsE)
        /*024c*/ 	.short	0x0210
        /*024e*/ 	.short	0x0470


	//----- nvinfo : EIATTR_SW_WAR
	.align		4
.L_43:
        /*0250*/ 	.byte	0x04, 0x36
        /*0252*/ 	.short	(.L_45 - .L_44)
.L_44:
        /*0254*/ 	.word	0x00000008
.L_45:


//--------------------- .nv.callgraph             --------------------------
	.section	.nv.callgraph,"",@"SHT_CUDA_CALLGRAPH"
	.align	4
	.sectionentsize	8
	.align		4
        /*0000*/ 	.word	0x00000000
	.align		4
        /*0004*/ 	.word	0xffffffff
	.align		4
        /*0008*/ 	.word	index@(_ZN7cutlass13device_kernelINS_4gemm6kernel13GemmUniversalIN4cute5tupleIJiiiiEEENS1_10collective13CollectiveMmaINS1_34MainloopSm90TmaGmmaWarpSpecializedILi3ENS5_IJNS4_1CILi1EEENSA_ILi2EEESB_EEENS1_35KernelTmaWarpSpecializedCooperativeEEENS5_IJNSA_ILi128EEESG_NSA_ILi64EEEEEENS_6half_tENS5_IJlSB_lEEESJ_NS5_IJSB_llEEENS4_8TiledMMAINS4_8MMA_AtomIJNS4_4SM904GMMA26MMA_64x128x16_F32F16F16_SSILNSP_5MajorE0ELSR_1ELNSP_7ScaleInE1ELSS_1EEEEEENS4_6LayoutINS5_IJSC_SB_SB_EEENS5_IJSB_NSA_ILi0EEESX_EEEEENS5_IJNS4_10UnderscoreES10_S10_EEEEENS4_23SM90_TMA_LOAD_MULTICASTENS4_14ComposedLayoutINS4_7SwizzleILi3ELi4ELi3EEENS4_18smem_ptr_flag_bitsILi16EEENSV_INS5_IJNSA_ILi8EEESH_EEENS5_IJSH_SB_EEEEEEEvNS4_8identityENS4_13SM90_TMA_LOADENS14_IS16_S18_NSV_INS5_IJSH_S19_EEENS5_IJSB_SH_EEEEEEEvS1E_EENS_8epilogue10collective6detail29Sm90TmaWarpSpecializedAdapterINS1M_15DefaultEpilogueISJ_SK_SK_NS1L_6thread17LinearCombinationISJ_Li1EffLNS1Q_9ScaleType4KindE0ELNS_15FloatRoundStyleE2ESJ_EENS1_15EpilogueDefaultEEEEEvvEEEEvNT_6ParamsE)
	.align		4
        /*000c*/ 	.word	index@(__assertfail)
	.align		4
        /*0010*/ 	.word	0x00000000
	.align		4
        /*0014*/ 	.word	0xfffffffe
	.align		4
        /*0018*/ 	.word	0x00000000
	.align		4
        /*001c*/ 	.word	0xfffffffd
	.align		4
        /*0020*/ 	.word	0x00000000
	.align		4
        /*0024*/ 	.word	0xfffffffc


//--------------------- .nv.constant4             --------------------------
	.section	.nv.constant4,"a",@progbits
	.align	8
	.align		8
.nv.constant4:
        /*0000*/ 	.dword	__assertfail
	.align		8
        /*0008*/ 	.dword	__unnamed_1
	.align		8
        /*0010*/ 	.dword	_ZN40_INTERNAL_9af25126_4_k_cu_8764188d_360004cuda3std3__45__cpo5beginE
	.align		8
        /*0018*/ 	.dword	_ZN40_INTERNAL_9af25126_4_k_cu_8764188d_360004cuda3std3__45__cpo3endE
	.align		8
        /*0020*/ 	.dword	_ZN40_INTERNAL_9af25126_4_k_cu_8764188d_360004cuda3std3__45__cpo6cbeginE
	.align		8
        /*0028*/ 	.dword	_ZN40_INTERNAL_9af25126_4_k_cu_8764188d_360004cuda3std3__45__cpo4cendE
	.align		8
        /*0030*/ 	.dword	_ZN40_INTERNAL_9af25126_4_k_cu_8764188d_360004cuda3std3__442_GLOBAL__N__9af25126_4_k_cu_8764188d_360006ignoreE
	.align		8
        /*0038*/ 	.dword	_ZN40_INTERNAL_9af25126_4_k_cu_8764188d_360004cuda3std3__419piecewise_constructE
	.align		8
        /*0040*/ 	.dword	_ZN40_INTERNAL_9af25126_4_k_cu_8764188d_360004cuda3std3__48in_placeE
	.align		8
        /*0048*/ 	.dword	_ZN40_INTERNAL_9af25126_4_k_cu_8764188d_360004cuda3std6ranges3__45__cpo4swapE
	.align		8
        /*0050*/ 	.dword	_ZN40_INTERNAL_9af25126_4_k_cu_8764188d_360004cuda3std6ranges3__45__cpo9iter_moveE
	.align		8
        /*0058*/ 	.dword	_ZN40_INTERNAL_9af25126_4_k_cu_8764188d_360004cute7productE
	.align		8
        /*0060*/ 	.dword	_ZN40_INTERNAL_9af25126_4_k_cu_8764188d_360004cute1_E
	.align		8
        /*0068*/ 	.dword	$str$22
	.align		8
        /*0070*/ 	.dword	$str$23


//--------------------- .text._ZN7cutlass13device_kernelINS_4gemm6kernel13GemmUniversalIN4cute5tupleIJiiiiEEENS1_10collective13CollectiveMmaINS1_34MainloopSm90TmaGmmaWarpSpecializedILi3ENS5_IJNS4_1CILi1EEENSA_ILi2EEESB_EEENS1_35KernelTmaWarpSpecializedCooperativeEEENS5_IJNSA_ILi128EEESG_NSA_ILi64EEEEEENS_6half_tENS5_IJlSB_lEEESJ_NS5_IJSB_llEEENS4_8TiledMMAINS4_8MMA_AtomIJNS4_4SM904GMMA26MMA_64x128x16_F32F16F16_SSILNSP_5MajorE0ELSR_1ELNSP_7ScaleInE1ELSS_1EEEEEENS4_6LayoutINS5_IJSC_SB_SB_EEENS5_IJSB_NSA_ILi0EEESX_EEEEENS5_IJNS4_10UnderscoreES10_S10_EEEEENS4_23SM90_TMA_LOAD_MULTICASTENS4_14ComposedLayoutINS4_7SwizzleILi3ELi4ELi3EEENS4_18smem_ptr_flag_bitsILi16EEENSV_INS5_IJNSA_ILi8EEESH_EEENS5_IJSH_SB_EEEEEEEvNS4_8identityENS4_13SM90_TMA_LOADENS14_IS16_S18_NSV_INS5_IJSH_S19_EEENS5_IJSB_SH_EEEEEEEvS1E_EENS_8epilogue10collective6detail29Sm90TmaWarpSpecializedAdapterINS1M_15DefaultEpilogueISJ_SK_SK_NS1L_6thread17LinearCombinationISJ_Li1EffLNS1Q_9ScaleType4KindE0ELNS_15FloatRoundStyleE2ESJ_EENS1_15EpilogueDefaultEEEEEvvEEEEvNT_6ParamsE --------------------------
	.section	.text._ZN7cutlass13device_kernelINS_4gemm6kernel13GemmUniversalIN4cute5tupleIJiiiiEEENS1_10collective13CollectiveMmaINS1_34MainloopSm90TmaGmmaWarpSpecializedILi3ENS5_IJNS4_1CILi1EEENSA_ILi2EEESB_EEENS1_35KernelTmaWarpSpecializedCooperativeEEENS5_IJNSA_ILi128EEESG_NSA_ILi64EEEEEENS_6half_tENS5_IJlSB_lEEESJ_NS5_IJSB_llEEENS4_8TiledMMAINS4_8MMA_AtomIJNS4_4SM904GMMA26MMA_64x128x16_F32F16F16_SSILNSP_5MajorE0ELSR_1ELNSP_7ScaleInE1ELSS_1EEEEEENS4_6LayoutINS5_IJSC_SB_SB_EEENS5_IJSB_NSA_ILi0EEESX_EEEEENS5_IJNS4_10UnderscoreES10_S10_EEEEENS4_23SM90_TMA_LOAD_MULTICASTENS4_14ComposedLayoutINS4_7SwizzleILi3ELi4ELi3EEENS4_18smem_ptr_flag_bitsILi16EEENSV_INS5_IJNSA_ILi8EEESH_EEENS5_IJSH_SB_EEEEEEEvNS4_8identityENS4_13SM90_TMA_LOADENS14_IS16_S18_NSV_INS5_IJSH_S19_EEENS5_IJSB_SH_EEEEEEEvS1E_EENS_8epilogue10collective6detail29Sm90TmaWarpSpecializedAdapterINS1M_15DefaultEpilogueISJ_SK_SK_NS1L_6thread17LinearCombinationISJ_Li1EffLNS1Q_9ScaleType4KindE0ELNS_15FloatRoundStyleE2ESJ_EENS1_15EpilogueDefaultEEEEEvvEEEEvNT_6ParamsE,"ax",@progbits
	.align	128
.text._ZN7cutlass13device_kernelINS_4gemm6kernel13GemmUniversalIN4cute5tupleIJiiiiEEENS1_10collective13CollectiveMmaINS1_34MainloopSm90TmaGmmaWarpSpecializedILi3ENS5_IJNS4_1CILi1EEENSA_ILi2EEESB_EEENS1_35KernelTmaWarpSpecializedCooperativeEEENS5_IJNSA_ILi128EEESG_NSA_ILi64EEEEEENS_6half_tENS5_IJlSB_lEEESJ_NS5_IJSB_llEEENS4_8TiledMMAINS4_8MMA_AtomIJNS4_4SM904GMMA26MMA_64x128x16_F32F16F16_SSILNSP_5MajorE0ELSR_1ELNSP_7ScaleInE1ELSS_1EEEEEENS4_6LayoutINS5_IJSC_SB_SB_EEENS5_IJSB_NSA_ILi0EEESX_EEEEENS5_IJNS4_10UnderscoreES10_S10_EEEEENS4_23SM90_TMA_LOAD_MULTICASTENS4_14ComposedLayoutINS4_7SwizzleILi3ELi4ELi3EEENS4_18smem_ptr_flag_bitsILi16EEENSV_INS5_IJNSA_ILi8EEESH_EEENS5_IJSH_SB_EEEEEEEvNS4_8identityENS4_13SM90_TMA_LOADENS14_IS16_S18_NSV_INS5_IJSH_S19_EEENS5_IJSB_SH_EEEEEEEvS1E_EENS_8epilogue10collective6detail29Sm90TmaWarpSpecializedAdapterINS1M_15DefaultEpilogueISJ_SK_SK_NS1L_6thread17LinearCombinationISJ_Li1EffLNS1Q_9ScaleType4KindE0ELNS_15FloatRoundStyleE2ESJ_EENS1_15EpilogueDefaultEEEEEvvEEEEvNT_6ParamsE:
        .type           _ZN7cutlass13device_kernelINS_4gemm6kernel13GemmUniversalIN4cute5tupleIJiiiiEEENS1_10collective13CollectiveMmaINS1_34MainloopSm90TmaGmmaWarpSpecializedILi3ENS5_IJNS4_1CILi1EEENSA_ILi2EEESB_EEENS1_35KernelTmaWarpSpecializedCooperativeEEENS5_IJNSA_ILi128EEESG_NSA_ILi64EEEEEENS_6half_tENS5_IJlSB_lEEESJ_NS5_IJSB_llEEENS4_8TiledMMAINS4_8MMA_AtomIJNS4_4SM904GMMA26MMA_64x128x16_F32F16F16_SSILNSP_5MajorE0ELSR_1ELNSP_7ScaleInE1ELSS_1EEEEEENS4_6LayoutINS5_IJSC_SB_SB_EEENS5_IJSB_NSA_ILi0EEESX_EEEEENS5_IJNS4_10UnderscoreES10_S10_EEEEENS4_23SM90_TMA_LOAD_MULTICASTENS4_14ComposedLayoutINS4_7SwizzleILi3ELi4ELi3EEENS4_18smem_ptr_flag_bitsILi16EEENSV_INS5_IJNSA_ILi8EEESH_EEENS5_IJSH_SB_EEEEEEEvNS4_8identityENS4_13SM90_TMA_LOADENS14_IS16_S18_NSV_INS5_IJSH_S19_EEENS5_IJSB_SH_EEEEEEEvS1E_EENS_8epilogue10collective6detail29Sm90TmaWarpSpecializedAdapterINS1M_15DefaultEpilogueISJ_SK_SK_NS1L_6thread17LinearCombinationISJ_Li1EffLNS1Q_9ScaleType4KindE0ELNS_15FloatRoundStyleE2ESJ_EENS1_15EpilogueDefaultEEEEEvvEEEEvNT_6ParamsE,@function
        .size           _ZN7cutlass13device_kernelINS_4gemm6kernel13GemmUniversalIN4cute5tupleIJiiiiEEENS1_10collective13CollectiveMmaINS1_34MainloopSm90TmaGmmaWarpSpecializedILi3ENS5_IJNS4_1CILi1EEENSA_ILi2EEESB_EEENS1_35KernelTmaWarpSpecializedCooperativeEEENS5_IJNSA_ILi128EEESG_NSA_ILi64EEEEEENS_6half_tENS5_IJlSB_lEEESJ_NS5_IJSB_llEEENS4_8TiledMMAINS4_8MMA_AtomIJNS4_4SM904GMMA26MMA_64x128x16_F32F16F16_SSILNSP_5MajorE0ELSR_1ELNSP_7ScaleInE1ELSS_1EEEEEENS4_6LayoutINS5_IJSC_SB_SB_EEENS5_IJSB_NSA_ILi0EEESX_EEEEENS5_IJNS4_10UnderscoreES10_S10_EEEEENS4_23SM90_TMA_LOAD_MULTICASTENS4_14ComposedLayoutINS4_7SwizzleILi3ELi4ELi3EEENS4_18smem_ptr_flag_bitsILi16EEENSV_INS5_IJNSA_ILi8EEESH_EEENS5_IJSH_SB_EEEEEEEvNS4_8identityENS4_13SM90_TMA_LOADENS14_IS16_S18_NSV_INS5_IJSH_S19_EEENS5_IJSB_SH_EEEEEEEvS1E_EENS_8epilogue10collective6detail29Sm90TmaWarpSpecializedAdapterINS1M_15DefaultEpilogueISJ_SK_SK_NS1L_6thread17LinearCombinationISJ_Li1EffLNS1Q_9ScaleType4KindE0ELNS_15FloatRoundStyleE2ESJ_EENS1_15EpilogueDefaultEEEEEvvEEEEvNT_6ParamsE,(.L_x_195 - _ZN7cutlass13device_kernelINS_4gemm6kernel13GemmUniversalIN4cute5tupleIJiiiiEEENS1_10collective13CollectiveMmaINS1_34MainloopSm90TmaGmmaWarpSpecializedILi3ENS5_IJNS4_1CILi1EEENSA_ILi2EEESB_EEENS1_35KernelTmaWarpSpecializedCooperativeEEENS5_IJNSA_ILi128EEESG_NSA_ILi64EEEEEENS_6half_tENS5_IJlSB_lEEESJ_NS5_IJSB_llEEENS4_8TiledMMAINS4_8MMA_AtomIJNS4_4SM904GMMA26MMA_64x128x16_F32F16F16_SSILNSP_5MajorE0ELSR_1ELNSP_7ScaleInE1ELSS_1EEEEEENS4_6LayoutINS5_IJSC_SB_SB_EEENS5_IJSB_NSA_ILi0EEESX_EEEEENS5_IJNS4_10UnderscoreES10_S10_EEEEENS4_23SM90_TMA_LOAD_MULTICASTENS4_14ComposedLayoutINS4_7SwizzleILi3ELi4ELi3EEENS4_18smem_ptr_flag_bitsILi16EEENSV_INS5_IJNSA_ILi8EEESH_EEENS5_IJSH_SB_EEEEEEEvNS4_8identityENS4_13SM90_TMA_LOADENS14_IS16_S18_NSV_INS5_IJSH_S19_EEENS5_IJSB_SH_EEEEEEEvS1E_EENS_8epilogue10collective6detail29Sm90TmaWarpSpecializedAdapterINS1M_15DefaultEpilogueISJ_SK_SK_NS1L_6thread17LinearCombinationISJ_Li1EffLNS1Q_9ScaleType4KindE0ELNS_15FloatRoundStyleE2ESJ_EENS1_15EpilogueDefaultEEEEEvvEEEEvNT_6ParamsE)
        .other          _ZN7cutlass13device_kernelINS_4gemm6kernel13GemmUniversalIN4cute5tupleIJiiiiEEENS1_10collective13CollectiveMmaINS1_34MainloopSm90TmaGmmaWarpSpecializedILi3ENS5_IJNS4_1CILi1EEENSA_ILi2EEESB_EEENS1_35KernelTmaWarpSpecializedCooperativeEEENS5_IJNSA_ILi128EEESG_NSA_ILi64EEEEEENS_6half_tENS5_IJlSB_lEEESJ_NS5_IJSB_llEEENS4_8TiledMMAINS4_8MMA_AtomIJNS4_4SM904GMMA26MMA_64x128x16_F32F16F16_SSILNSP_5MajorE0ELSR_1ELNSP_7ScaleInE1ELSS_1EEEEEENS4_6LayoutINS5_IJSC_SB_SB_EEENS5_IJSB_NSA_ILi0EEESX_EEEEENS5_IJNS4_10UnderscoreES10_S10_EEEEENS4_23SM90_TMA_LOAD_MULTICASTENS4_14ComposedLayoutINS4_7SwizzleILi3ELi4ELi3EEENS4_18smem_ptr_flag_bitsILi16EEENSV_INS5_IJNSA_ILi8EEESH_EEENS5_IJSH_SB_EEEEEEEvNS4_8identityENS4_13SM90_TMA_LOADENS14_IS16_S18_NSV_INS5_IJSH_S19_EEENS5_IJSB_SH_EEEEEEEvS1E_EENS_8epilogue10collective6detail29Sm90TmaWarpSpecializedAdapterINS1M_15DefaultEpilogueISJ_SK_SK_NS1L_6thread17LinearCombinationISJ_Li1EffLNS1Q_9ScaleType4KindE0ELNS_15FloatRoundStyleE2ESJ_EENS1_15EpilogueDefaultEEEEEvvEEEEvNT_6ParamsE,@"STO_CUDA_ENTRY STV_DEFAULT"
_ZN7cutlass13device_kernelINS_4gemm6kernel13GemmUniversalIN4cute5tupleIJiiiiEEENS1_10collective13CollectiveMmaINS1_34MainloopSm90TmaGmmaWarpSpecializedILi3ENS5_IJNS4_1CILi1EEENSA_ILi2EEESB_EEENS1_35KernelTmaWarpSpecializedCooperativeEEENS5_IJNSA_ILi128EEESG_NSA_ILi64EEEEEENS_6half_tENS5_IJlSB_lEEESJ_NS5_IJSB_llEEENS4_8TiledMMAINS4_8MMA_AtomIJNS4_4SM904GMMA26MMA_64x128x16_F32F16F16_SSILNSP_5MajorE0ELSR_1ELNSP_7ScaleInE1ELSS_1EEEEEENS4_6LayoutINS5_IJSC_SB_SB_EEENS5_IJSB_NSA_ILi0EEESX_EEEEENS5_IJNS4_10UnderscoreES10_S10_EEEEENS4_23SM90_TMA_LOAD_MULTICASTENS4_14ComposedLayoutINS4_7SwizzleILi3ELi4ELi3EEENS4_18smem_ptr_flag_bitsILi16EEENSV_INS5_IJNSA_ILi8EEESH_EEENS5_IJSH_SB_EEEEEEEvNS4_8identityENS4_13SM90_TMA_LOADENS14_IS16_S18_NSV_INS5_IJSH_S19_EEENS5_IJSB_SH_EEEEEEEvS1E_EENS_8epilogue10collective6detail29Sm90TmaWarpSpecializedAdapterINS1M_15DefaultEpilogueISJ_SK_SK_NS1L_6thread17LinearCombinationISJ_Li1EffLNS1Q_9ScaleType4KindE0ELNS_15FloatRoundStyleE2ESJ_EENS1_15EpilogueDefaultEEEEEvvEEEEvNT_6ParamsE:
[----:B------:R-:W0:Y:S01]  /*0000*/  LDC R1, c[0x0][0x28] ;  /* 0x00000a00ff017b82 */ /* 0x000e220000000800 */
[----:B------:R-:W1:Y:S01]  /*0010*/  S2R R94, SR_TID.X ;  /* 0x00000000005e7919 */ /* 0x000e620000002100 */
[----:B------:R-:W-:Y:S01]  /*0020*/  ELECT P0, URZ, PT ;  /* 0x00000000003f782f */ /* 0x000fe20003800000 */
[----:B------:R-:W-:Y:S01]  /*0030*/  BSSY B0, `(.L_x_0) ;  /* 0x000000f000007945 */ /* 0x000fe20003800000 */
[--C-:B-1----:R-:W-:Y:S02]  /*0040*/  SHF.R.U32.HI R0, RZ, 0x5, R94.reuse ;  /* 0x00000005ff007819 */ /* 0x102fe4000001165e */
[----:B------:R-:W-:-:S03]  /*0050*/  SHF.R.U32.HI R6, RZ, 0x7, R94 ;  /* 0x00000007ff067819 */ /* 0x000fc6000001165e */
[----:B------:R-:W1:Y:S04]  /*0060*/  SHFL.IDX PT, R3, R0, RZ, 0x1f ;  /* 0x00001fff00037589 */ /* 0x000e6800000e0000 */
[----:B------:R2:W3:Y:S01]  /*0070*/  SHFL.IDX PT, R2, R6, RZ, 0x1f ;  /* 0x00001fff06027589 */ /* 0x0004e200000e0000 */
[----:B-1----:R-:W-:-:S13]  /*0080*/  ISETP.NE.OR P0, PT, R3, RZ, !P0 ;  /* 0x000000ff0300720c */ /* 0x002fda0004705670 */
[----:B0-23--:R-:W-:Y:S05]  /*0090*/  @P0 BRA `(.L_x_1) ;  /* 0x0000000000200947 */ /* 0x00dfea0003800000 */
[----:B------:R-:W-:Y:S02]  /*00a0*/  ULDC.64 UR4, c[0x0][0x198] ;  /* 0x0000660000047ab9 */ /* 0x000fe40000000a00 */
[----:B------:R-:W-:Y:S02]  /*00b0*/  UIADD3 UR6, UP0, UR4, 0xf0, URZ ;  /* 0x000000f004067890 */ /* 0x000fe4000ff1e03f */
[----:B------:R-:W-:Y:S02]  /*00c0*/  UIADD3 UR4, UP1, UR4, 0x1f0, URZ ;  /* 0x000001f004047890 */ /* 0x000fe4000ff3e03f */
[----:B------:R-:W-:Y:S02]  /*00d0*/  UIADD3.X UR7, URZ, UR5, URZ, UP0, !UPT ;  /* 0x000000053f077290 */ /* 0x000fe400087fe43f */
[----:B------:R-:W-:-:S07]  /*00e0*/  UIADD3.X UR5, URZ, UR5, URZ, UP1, !UPT ;  /* 0x000000053f057290 */ /* 0x000fce0008ffe43f */
[----:B------:R0:W-:Y:S02]  /*00f0*/  UTMACCTL.PF [UR6] ;  /* 0x00000000060079b9 */ /* 0x0001e40008040000 */
[----:B------:R0:W-:Y:S02]  /*0100*/  UTMACCTL.PF [UR4] ;  /* 0x00000000040079b9 */ /* 0x0001e40008040000 */
[----:B0-----:R-:W-:Y:S01]  /*0110*/  NOP ;  /* 0x0000000000007918 */ /* 0x001fe20000000000 */
.L_x_1:
[----:B------:R-:W-:Y:S05]  /*0120*/  BSYNC B0 ;  /* 0x0000000000007941 */ /* 0x000fea0003800000 */
.L_x_0:
[----:B------:R-:W0:Y:S02]  /*0130*/  SHFL.IDX PT, R5, R0, RZ, 0x1f ;  /* 0x00001fff00057589 */ /* 0x000e2400000e0000 */
[----:B0-----:R-:W-:-:S13]  /*0140*/  ISETP.NE.AND P0, PT, R5, RZ, PT ;  /* 0x000000ff0500720c */ /* 0x001fda0003f05270 */
[----:B------:R-:W-:Y:S05]  /*0150*/  @P0 BRA `(.L_x_2) ;  /* 0x0000000000500947 */ /* 0x000fea0003800000 */
[----:B------:R-:W0:Y:S01]  /*0160*/  S2UR UR8, SR_CgaCtaId ;  /* 0x00000000000879c3 */ /* 0x000e220000008800 */
[----:B------:R-:W-:Y:S01]  /*0170*/  UMOV UR4, 0x400 ;  /* 0x0000040000047882 */ /* 0x000fe20000000000 */
[----:B------:R-:W-:Y:S01]  /*0180*/  UMOV UR5, 0x1 ;  /* 0x0000000100057882 */ /* 0x000fe20000000000 */
[----:B------:R-:W-:Y:S01]  /*0190*/  UMOV UR6, 0x4 ;  /* 0x0000000400067882 */ /* 0x000fe20000000000 */
[----:B------:R-:W-:Y:S01]  /*01a0*/  ELECT P0, URZ, PT ;  /* 0x00000000003f782f */ /* 0x000fe20003800000 */
[----:B------:R-:W-:-:S04]  /*01b0*/  UIADD3 UR6, -UR6, 0x100000, URZ ;  /* 0x0010000006067890 */ /* 0x000fc8000fffe13f */
[----:B------:R-:W-:Y:S02]  /*01c0*/  USHF.L.U32 UR7, UR6, 0xb, URZ ;  /* 0x0000000b06077899 */ /* 0x000fe4000800063f */
[----:B------:R-:W-:Y:S02]  /*01d0*/  USHF.L.U32 UR6, UR6, 0x1, URZ ;  /* 0x0000000106067899 */ /* 0x000fe4000800063f */
[----:B0-----:R-:W-:Y:S02]  /*01e0*/  ULEA UR8, UR8, UR4, 0x18 ;  /* 0x0000000408087291 */ /* 0x001fe4000f8ec03f */
[----:B------:R-:W-:-:S04]  /*01f0*/  UIADD3 UR4, -UR5, 0x100000, URZ ;  /* 0x0010000005047890 */ /* 0x000fc8000fffe13f */
[----:B------:R-:W-:Y:S02]  /*0200*/  USHF.L.U32 UR5, UR4, 0xb, URZ ;  /* 0x0000000b04057899 */ /* 0x000fe4000800063f */
[----:B------:R-:W-:Y:S01]  /*0210*/  USHF.L.U32 UR4, UR4, 0x1, URZ ;  /* 0x0000000104047899 */ /* 0x000fe2000800063f */
[----:B------:R-:W0:Y:S11]  /*0220*/  FENCE.VIEW.ASYNC.S ;  /* 0x00000000000073c6 */ /* 0x000e360000000000 */
[----:B0-----:R0:W1:Y:S01]  /*0230*/  SYNCS.EXCH.64 URZ, [UR8], UR4 ;  /* 0x00000004083f75b2 */ /* 0x0010620008000100 */
[----:B------:R0:W2:Y:S01]  /*0240*/  SYNCS.EXCH.64 URZ, [UR8+0x18], UR6 ;  /* 0x00001806083f75b2 */ /* 0x0000a20008000100 */
[----:B------:R0:W3:Y:S01]  /*0250*/  SYNCS.EXCH.64 URZ, [UR8+0x8], UR4 ;  /* 0x00000804083f75b2 */ /* 0x0000e20008000100 */
[----:B------:R0:W4:Y:S01]  /*0260*/  SYNCS.EXCH.64 URZ, [UR8+0x20], UR6 ;  /* 0x00002006083f75b2 */ /* 0x0001220008000100 */
[----:B------:R0:W0:Y:S01]  /*0270*/  SYNCS.EXCH.64 URZ, [UR8+0x10], UR4 ;  /* 0x00001004083f75b2 */ /* 0x0000220008000100 */
[----:B------:R0:W0:Y:S01]  /*0280*/  SYNCS.EXCH.64 URZ, [UR8+0x28], UR6 ;  /* 0x00002806083f75b2 */ /* 0x0000220008000100 */
[----:B------:R-:W-:Y:S01]  /*0290*/  NOP ;  /* 0x0000000000007918 */ /* 0x000fe20000000000 */
.L_x_2:
[----:B------:R-:W-:Y:S01]  /*02a0*/  SHF.R.S32.HI R7, RZ, 0x1f, R94 ;  /* 0x0000001fff077819 */ /* 0x000fe2000001145e */
[----:B------:R-:W5:Y:S01]  /*02b0*/  SHFL.IDX PT, R0, R0, RZ, 0x1f ;  /* 0x00001fff00007589 */ /* 0x000f6200000e0000 */
[----:B0-----:R-:W0:Y:S01]  /*02c0*/  S2UR UR8, SR_CTAID.X ;  /* 0x00000000000879c3 */ /* 0x001e220000002500 */
[----:B------:R-:W-:Y:S02]  /*02d0*/  ELECT P0, URZ, PT ;  /* 0x00000000003f782f */ /* 0x000fe40003800000 */
[----:B------:R-:W-:Y:S01]  /*02e0*/  LEA.HI R7, R7, R94, RZ, 0x7 ;  /* 0x0000005e07077211 */ /* 0x000fe200078f38ff */
[----:B------:R-:W1:Y:S01]  /*02f0*/  S2R R4, SR_CTAID.Y ;  /* 0x0000000000047919 */ /* 0x000e620000002600 */
[----:B------:R-:W-:Y:S01]  /*0300*/  ULDC UR4, c[0x0][0x154] ;  /* 0x0000550000047ab9 */ /* 0x000fe20000000800 */
[----:B------:R-:W-:Y:S01]  /*0310*/  NOP ;  /* 0x0000000000007918 */ /* 0x000fe20000000000 */
[----:B------:R-:W-:Y:S01]  /*0320*/  LOP3.LUT R7, R7, 0xffffff80, RZ, 0xc0, !PT ;  /* 0xffffff8007077812 */ /* 0x000fe200078ec0ff */
[----:B------:R-:W-:Y:S01]  /*0330*/  NOP ;  /* 0x0000000000007918 */ /* 0x000fe20000000000 */
[----:B------:R-:W2:Y:S03]  /*0340*/  LDC R14, c[0x0][0x140] ;  /* 0x00005000ff0e7b82 */ /* 0x000ea60000000800 */
[----:B------:R-:W-:-:S05]  /*0350*/  IMAD.IADD R7, R94, 0x1, -R7 ;  /* 0x000000015e077824 */ /* 0x000fca00078e0a07 */
[----:B------:R-:W-:Y:S01]  /*0360*/  SHF.R.S32.HI R8, RZ, 0x1f, R7 ;  /* 0x0000001fff087819 */ /* 0x000fe20000011407 */
[----:B------:R-:W3:Y:S01]  /*0370*/  LDC R12, c[0x0][0x144] ;  /* 0x00005100ff0c7b82 */ /* 0x000ee20000000800 */
[----:B------:R-:W-:Y:S02]  /*0380*/  LOP3.LUT P2, RZ, R7, 0x7, RZ, 0xc0, !PT ;  /* 0x0000000707ff7812 */ /* 0x000fe4000784c0ff */
[----:B------:R-:W-:Y:S02]  /*0390*/  LEA.HI R8, R8, R7, RZ, 0x3 ;  /* 0x0000000708087211 */ /* 0x000fe400078f18ff */
[----:B-----5:R-:W-:Y:S02]  /*03a0*/  ISETP.NE.OR P0, PT, R0, RZ, !P0 ;  /* 0x000000ff0000720c */ /* 0x020fe40004705670 */
[--C-:B------:R-:W-:Y:S02]  /*03b0*/  SHF.R.S32.HI R0, RZ, 0x3, R8.reuse ;  /* 0x00000003ff007819 */ /* 0x100fe40000011408 */
[----:B------:R-:W-:-:S02]  /*03c0*/  SHF.R.S32.HI R9, RZ, 0x1f, R8 ;  /* 0x0000001fff097819 */ /* 0x000fc40000011408 */
[----:B------:R-:W-:Y:S02]  /*03d0*/  SHF.R.S32.HI R8, RZ, 0x1f, R5 ;  /* 0x0000001fff087819 */ /* 0x000fe40000011405 */
[----:B------:R-:W-:Y:S02]  /*03e0*/  LEA.HI R9, R9, R0, RZ, 0x2 ;  /* 0x0000000009097211 */ /* 0x000fe400078f10ff */
[----:B------:R-:W-:Y:S02]  /*03f0*/  LEA.HI R8, R8, R5, RZ, 0x2 ;  /* 0x0000000508087211 */ /* 0x000fe400078f10ff */
[----:B-1----:R-:W-:Y:S01]  /*0400*/  I2FP.F32.U32 R11, R4 ;  /* 0x00000004000b7245 */ /* 0x002fe20000201000 */
[----:B------:R-:W-:Y:S01]  /*0410*/  VOTEU.ALL UP0, P0 ;  /* 0x00000000003f7886 */ /* 0x000fe20000000000 */
[----:B------:R-:W-:Y:S01]  /*0420*/  LOP3.LUT R10, R8, 0x3ffffffc, RZ, 0xc0, !PT ;  /* 0x3ffffffc080a7812 */ /* 0x000fe200078ec0ff */
[----:B------:R-:W-:Y:S01]  /*0430*/  VOTEU.ALL UP1, P0 ;  /* 0x00000000003f7886 */ /* 0x000fe20000020000 */
[----:B------:R-:W-:Y:S01]  /*0440*/  LOP3.LUT R9, R9, 0xfffffffc, RZ, 0xc0, !PT ;  /* 0xfffffffc09097812 */ /* 0x000fe200078ec0ff */
[----:B------:R-:W-:Y:S01]  /*0450*/  FMUL R13, R11, UR4 ;  /* 0x000000040b0d7c20 */ /* 0x000fe20008400000 */
[----:B------:R-:W1:Y:S01]  /*0460*/  @!UP0 S2UR UR7, SR_CgaCtaId ;  /* 0x00000000000789c3 */ /* 0x000e620000008800 */
[----:B------:R-:W-:Y:S01]  /*0470*/  IMAD.IADD R11, R5, 0x1, -R10 ;  /* 0x00000001050b7824 */ /* 0x000fe200078e0a0a */
[----:B0-----:R-:W-:Y:S01]  /*0480*/  I2FP.F32.U32 R10, UR8 ;  /* 0x00000008000a7c45 */ /* 0x001fe20008201000 */
[----:B------:R-:W-:Y:S01]  /*0490*/  IMAD.IADD R8, R0, 0x1, -R9 ;  /* 0x0000000100087824 */ /* 0x000fe200078e0a09 */
[----:B------:R-:W-:Y:S01]  /*04a0*/  ULDC UR4, c[0x0][0x150] ;  /* 0x0000540000047ab9 */ /* 0x000fe20000000800 */
[----:B------:R-:W0:Y:S01]  /*04b0*/  F2I.U32.TRUNC.NTZ R13, R13 ;  /* 0x0000000d000d7305 */ /* 0x000e22000020f000 */
[----:B------:R-:W-:Y:S01]  /*04c0*/  SHF.R.S32.HI R0, RZ, 0x1f, R3 ;  /* 0x0000001fff007819 */ /* 0x000fe20000011403 */
[----:B------:R-:W-:Y:S01]  /*04d0*/  FMUL R10, R10, UR4 ;  /* 0x000000040a0a7c20 */ /* 0x000fe20008400000 */
[----:B------:R-:W5:Y:S01]  /*04e0*/  LDC R9, c[0x0][0x148] ;  /* 0x00005200ff097b82 */ /* 0x000f620000000800 */
[----:B------:R-:W-:Y:S01]  /*04f0*/  IMAD R8, R11, 0x4, R8 ;  /* 0x000000040b087824 */ /* 0x000fe200078e0208 */
[----:B------:R-:W-:Y:S01]  /*0500*/  LEA.HI R0, R0, R3, RZ, 0x2 ;  /* 0x0000000300007211 */ /* 0x000fe200078f10ff */
[----:B------:R-:W-:Y:S01]  /*0510*/  UMOV UR4, 0x20 ;  /* 0x0000002000047882 */ /* 0x000fe20000000000 */
[----:B------:R-:W-:Y:S01]  /*0520*/  @!UP0 UMOV UR6, 0x400 ;  /* 0x0000040000068882 */ /* 0x000fe20000000000 */
[----:B------:R-:W4:Y:S01]  /*0530*/  F2I.U32.TRUNC.NTZ R10, R10 ;  /* 0x0000000a000a7305 */ /* 0x000f22000020f000 */
[----:B------:R-:W-:Y:S01]  /*0540*/  LOP3.LUT R0, R0, 0xfffffffc, RZ, 0xc0, !PT ;  /* 0xfffffffc00007812 */ /* 0x000fe200078ec0ff */
[----:B------:R-:W-:Y:S01]  /*0550*/  IMAD.SHL.U32 R19, R8, 0x4, RZ ;  /* 0x0000000408137824 */ /* 0x000fe200078e00ff */
[----:B------:R-:W-:-:S04]  /*0560*/  @!UP0 UIADD3 UR4, -UR4, 0x100000, URZ ;  /* 0x0010000004048890 */ /* 0x000fc8000fffe13f */
[----:B------:R-:W-:Y:S02]  /*0570*/  @!UP0 USHF.L.U32 UR5, UR4, 0xb, URZ ;  /* 0x0000000b04058899 */ /* 0x000fe4000800063f */
[----:B------:R-:W-:Y:S01]  /*0580*/  @!UP0 USHF.L.U32 UR4, UR4, 0x1, URZ ;  /* 0x0000000104048899 */ /* 0x000fe2000800063f */
[----:B--2---:R-:W-:Y:S01]  /*0590*/  ISETP.EQ.U32.AND P3, PT, R14, 0x1, PT ;  /* 0x000000010e00780c */ /* 0x004fe20003f62070 */
[----:B------:R-:W-:Y:S01]  /*05a0*/  IMAD.IADD R3, R3, 0x1, -R0 ;  /* 0x0000000103037824 */ /* 0x000fe200078e0a00 */
[----:B------:R-:W-:Y:S01]  /*05b0*/  LOP3.LUT R19, R8, 0xc, R19, 0x78, !PT ;  /* 0x0000000c08137812 */ /* 0x000fe200078e7813 */
[----:B0-----:R-:W-:Y:S02]  /*05c0*/  IMAD.MOV R20, RZ, RZ, -R13 ;  /* 0x000000ffff147224 */ /* 0x001fe400078e0a0d */
[----:B------:R-:W-:Y:S01]  /*05d0*/  VIADD R8, R2, 0xffffffff ;  /* 0xffffffff02087836 */ /* 0x000fe20000000000 */
[----:B-1----:R-:W-:Y:S01]  /*05e0*/  @!UP0 ULEA UR6, UR7, UR6, 0x18 ;  /* 0x0000000607068291 */ /* 0x002fe2000f8ec03f */
[----:B------:R-:W-:Y:S01]  /*05f0*/  ISETP.NE.AND P1, PT, R3, 0x3, PT ;  /* 0x000000030300780c */ /* 0x000fe20003f25270 */
[----:B------:R-:W-:Y:S01]  /*0600*/  VOTEU.ALL UP0, P0 ;  /* 0x00000000003f7886 */ /* 0x000fe20000000000 */
[----:B------:R-:W-:Y:S01]  /*0610*/  ISETP.LT.U32.AND P0, PT, R19, 0x2, !P2 ;  /* 0x000000021300780c */ /* 0x000fe20005701070 */
[----:B----4-:R-:W-:Y:S01]  /*0620*/  IMAD.MOV R7, RZ, RZ, -R10 ;  /* 0x000000ffff077224 */ /* 0x010fe200078e0a0a */
[----:B------:R-:W-:-:S02]  /*0630*/  ISETP.EQ.OR P1, PT, R3, RZ, !P1 ;  /* 0x000000ff0300720c */ /* 0x000fc40004f22670 */
[----:B------:R-:W-:Y:S01]  /*0640*/  ISETP.GE.U32.AND P5, PT, R8, 0x2, PT ;  /* 0x000000020800780c */ /* 0x000fe20003fa6070 */
[----:B-----5:R-:W-:Y:S01]  /*0650*/  IMAD R0, R9, R20, R4 ;  /* 0x0000001409007224 */ /* 0x020fe200078e0204 */
[----:B------:R-:W-:Y:S01]  /*0660*/  ISETP.EQ.AND P1, PT, R2, RZ, P1 ;  /* 0x000000ff0200720c */ /* 0x000fe20000f22270 */
[----:B---3--:R-:W-:Y:S01]  /*0670*/  IMAD R7, R12, R7, UR8 ;  /* 0x000000080c077e24 */ /* 0x008fe2000f8e0207 */
[----:B------:R-:W-:Y:S01]  /*0680*/  ISETP.NE.AND P2, PT, R2, RZ, PT ;  /* 0x000000ff0200720c */ /* 0x000fe20003f45270 */
[----:B------:R-:W0:Y:S02]  /*0690*/  FENCE.VIEW.ASYNC.S ;  /* 0x00000000000073c6 */ /* 0x000e240000000000 */
[----:B0-----:R0:W1:Y:S01]  /*06a0*/  @!UP0 SYNCS.EXCH.64 URZ, [UR6+0x40], UR4 ;  /* 0x00004004063f85b2 */ /* 0x0010620008000100 */
[----:B------:R-:W-:Y:S02]  /*06b0*/  ISETP.NE.AND P4, PT, R0, R19, PT ;  /* 0x000000130000720c */ /* 0x000fe40003f85270 */
[----:B------:R-:W-:-:S02]  /*06c0*/  SEL R18, RZ, 0x1, !P1 ;  /* 0x00000001ff127807 */ /* 0x000fc40004800000 */
[----:B------:R-:W-:Y:S02]  /*06d0*/  ISETP.EQ.OR P4, PT, R7, RZ, !P4 ;  /* 0x000000ff0700720c */ /* 0x000fe40006782670 */
[----:B------:R-:W-:Y:S02]  /*06e0*/  LOP3.LUT R0, R94, 0x7f, RZ, 0xc0, !PT ;  /* 0x0000007f5e007812 */ /* 0x000fe400078ec0ff */
[----:B------:R-:W-:Y:S02]  /*06f0*/  PLOP3.LUT P0, PT, P0, P4, PT, 0x80, 0x0 ;  /* 0x000000000000781c */ /* 0x000fe40000709070 */
[----:B------:R-:W-:Y:S02]  /*0700*/  SEL R18, R18, 0x2, P5 ;  /* 0x0000000212127807 */ /* 0x000fe40002800000 */
[----:B------:R-:W-:Y:S01]  /*0710*/  P2R R102, PR, RZ, 0x1 ;  /* 0x00000001ff667803 */ /* 0x000fe20000000000 */
[----:B------:R0:W2:Y:S01]  /*0720*/  @!UP1 SYNCS.EXCH.64 URZ, [UR6+0x48], UR4 ;  /* 0x00004804063f95b2 */ /* 0x0000a20008000100 */
[----:B------:R-:W-:Y:S01]  /*0730*/  NOP ;  /* 0x0000000000007918 */ /* 0x000fe20000000000 */
[----:B------:R-:W-:Y:S06]  /*0740*/  @!P3 BRA `(.L_x_3) ;  /* 0x000000000008b947 */ /* 0x000fec0003800000 */
[----:B-12---:R-:W-:Y:S01]  /*0750*/  UCGABAR_ARV ;  /* 0x00000000000079c7 */ /* 0x006fe20008000000 */
[----:B------:R-:W-:Y:S05]  /*0760*/  BRA `(.L_x_4) ;  /* 0x0000000000047947 */ /* 0x000fea0003800000 */
.L_x_3:
[----:B-12---:R-:W-:Y:S01]  /*0770*/  NOP ;  /* 0x0000000000007918 */ /* 0x006fe20000000000 */
.L_x_4:
[----:B------:R-:W1:Y:S01]  /*0780*/  LDC R2, c[0x0][0x65c] ;  /* 0x00019700ff027b82 */ /* 0x000e620000000800 */
[----:B------:R-:W-:Y:S02]  /*0790*/  IMAD.U32 R10, RZ, RZ, UR8 ;  /* 0x00000008ff0a7e24 */ /* 0x000fe4000f8e00ff */
[----:B------:R-:W-:Y:S01]  /*07a0*/  IMAD.MOV.U32 R11, RZ, RZ, RZ ;  /* 0x000000ffff0b7224 */ /* 0x000fe200078e00ff */
[----:B-1----:R-:W-:-:S04]  /*07b0*/  ISETP.NE.AND P1, PT, R2, 0x1, PT ;  /* 0x000000010200780c */ /* 0x002fc80003f25270 */
[----:B------:R-:W-:-:S09]  /*07c0*/  P2R R5, PR, RZ, 0x2 ;  /* 0x00000002ff057803 */ /* 0x000fd20000000000 */
[----:B------:R-:W1:Y:S01]  /*07d0*/  @P1 LDC R17, c[0x0][0x10] ;  /* 0x00000400ff111b82 */ /* 0x000e620000000800 */
[----:B------:R-:W-:Y:S02]  /*07e0*/  @P1 IMAD.MOV.U32 R5, RZ, RZ, RZ ;  /* 0x000000ffff051224 */ /* 0x000fe400078e00ff */
[----:B------:R-:W-:-:S05]  /*07f0*/  @P1 IMAD.MOV.U32 R15, RZ, RZ, RZ ;  /* 0x000000ffff0f1224 */ /* 0x000fca00078e00ff */
[----:B------:R-:W2:Y:S01]  /*0800*/  @!P1 LDC R13, c[0x0][0xc] ;  /* 0x00000300ff0d9b82 */ /* 0x000ea20000000800 */
[----:B0-----:R-:W-:Y:S01]  /*0810*/  ULDC UR4, c[0x0][0xc] ;  /* 0x0000030000047ab9 */ /* 0x001fe20000000800 */
[----:B------:R-:W-:Y:S01]  /*0820*/  ULDC UR5, c[0x0][0x10] ;  /* 0x0000040000057ab9 */ /* 0x000fe20000000800 */
[----:B------:R-:W-:Y:S01]  /*0830*/  ULDC UR6, c[0x0][0x14] ;  /* 0x0000050000067ab9 */ /* 0x000fe20000000800 */
[----:B------:R-:W-:-:S04]  /*0840*/  UIMAD.WIDE.U32 UR4, UR4, UR5, URZ ;  /* 0x00000005040472a5 */ /* 0x000fc8000f8e003f */
[----:B------:R-:W-:Y:S02]  /*0850*/  UIMAD.WIDE.U32 UR36, UR4, UR6, URZ ;  /* 0x00000006042472a5 */ /* 0x000fe4000f8e003f */
[----:B------:R-:W-:-:S04]  /*0860*/  UIMAD UR42, UR5, UR6, URZ ;  /* 0x00000006052a72a4 */ /* 0x000fc8000f8e023f */
[----:B------:R-:W-:Y:S01]  /*0870*/  UIADD3 UR42, UR37, UR42, URZ ;  /* 0x0000002a252a7290 */ /* 0x000fe2000fffe03f */
[----:B-1----:R-:W-:-:S04]  /*0880*/  @P1 IMAD.WIDE.U32 R16, R17, UR8, R4 ;  /* 0x0000000811101c25 */ /* 0x002fc8000f8e0004 */
[----:B------:R-:W-:Y:S02]  /*0890*/  @P1 IMAD.IADD R17, R17, 0x1, R15 ;  /* 0x0000000111111824 */ /* 0x000fe400078e020f */
[----:B--2---:R-:W-:-:S04]  /*08a0*/  @!P1 IMAD.WIDE.U32 R10, R4, R13, R10 ;  /* 0x0000000d040a9225 */ /* 0x004fc800078e000a */
[----:B------:R-:W-:Y:S02]  /*08b0*/  @!P1 IMAD.MOV.U32 R16, RZ, RZ, R10 ;  /* 0x000000ffff109224 */ /* 0x000fe400078e000a */
[----:B------:R-:W-:Y:S01]  /*08c0*/  @!P1 IMAD.MOV.U32 R17, RZ, RZ, R11 ;  /* 0x000000ffff119224 */ /* 0x000fe200078e000b */
[----:B------:R-:W-:Y:S06]  /*08d0*/  @!P3 BRA `(.L_x_5) ;  /* 0x00000000000cb947 */ /* 0x000fec0003800000 */
[----:B------:R-:W-:Y:S01]  /*08e0*/  UCGABAR_WAIT ;  /* 0x0000000000007dc7 */ /* 0x000fe20008000000 */
[----:B------:R-:W-:Y:S01]  /*08f0*/  CCTL.IVALL ;  /* 0x00000000ff00798f */ /* 0x000fe20002000000 */
[----:B------:R-:W-:Y:S05]  /*0900*/  BRA `(.L_x_6) ;  /* 0x0000000000047947 */ /* 0x000fea0003800000 */
.L_x_5:
[----:B------:R-:W-:Y:S06]  /*0910*/  BAR.SYNC.DEFER_BLOCKING 0x0 ;  /* 0x0000000000007b1d */ /* 0x000fec0000010000 */
.L_x_6:
[----:B------:R-:W-:Y:S05]  /*0920*/  @!P2 BRA `(.L_x_7) ;  /* 0x0000005c0090a947 */ /* 0x000fea0003800000 */
[----:B------:R-:W-:-:S13]  /*0930*/  ISETP.GT.U32.AND P0, PT, R8, 0x1, PT ;  /* 0x000000010800780c */ /* 0x000fda0003f04070 */
[----:B------:R-:W-:Y:S05]  /*0940*/  @P0 EXIT ;  /* 0x000000000000094d */ /* 0x000fea0003800000 */
[----:B------:R-:W-:Y:S01]  /*0950*/  ULDC.64 UR4, c[0x0][0x650] ;  /* 0x0001940000047ab9 */ /* 0x000fe20000000a00 */
[----:B------:R-:W-:Y:S01]  /*0960*/  PRMT R3, RZ, 0x7610, R3 ;  /* 0x00007610ff037816 */ /* 0x000fe20000000003 */
[----:B------:R-:W-:Y:S01]  /*0970*/  IMAD.MOV.U32 R101, RZ, RZ, -0x1 ;  /* 0xffffffffff657424 */ /* 0x000fe200078e00ff */
[----:B------:R-:W-:Y:S01]  /*0980*/  ISETP.GE.U32.AND P0, PT, R16, UR4, PT ;  /* 0x0000000410007c0c */ /* 0x000fe2000bf06070 */
[----:B------:R-:W-:Y:S02]  /*0990*/  IMAD.MOV.U32 R100, RZ, RZ, -0x1 ;  /* 0xffffffffff647424 */ /* 0x000fe400078e00ff */
[----:B------:R-:W-:Y:S01]  /*09a0*/  IMAD.MOV.U32 R99, RZ, RZ, -0x1 ;  /* 0xffffffffff637424 */ /* 0x000fe200078e00ff */
[----:B------:R-:W-:-:S13]  /*09b0*/  ISETP.GE.U32.AND.EX P0, PT, R17, UR5, PT, P0 ;  /* 0x0000000511007c0c */ /* 0x000fda000bf06100 */
[----:B------:R-:W-:Y:S05]  /*09c0*/  @P0 BRA `(.L_x_8) ;  /* 0x0000000400280947 */ /* 0x000fea0003800000 */
[----:B------:R-:W0:Y:S01]  /*09d0*/  LDC.64 R22, c[0x0][0x628] ;  /* 0x00018a00ff167b82 */ /* 0x000e220000000a00 */
[----:B------:R-:W-:Y:S02]  /*09e0*/  IMAD.MOV.U32 R10, RZ, RZ, R16 ;  /* 0x000000ffff0a7224 */ /* 0x000fe400078e0010 */
[----:B------:R-:W-:-:S05]  /*09f0*/  IMAD.MOV.U32 R11, RZ, RZ, R17 ;  /* 0x000000ffff0b7224 */ /* 0x000fca00078e0011 */
[----:B------:R-:W1:Y:S08]  /*0a00*/  LDC R8, c[0x0][0x630] ;  /* 0x00018c00ff087b82 */ /* 0x000e700000000800 */
[----:B------:R-:W2:Y:S01]  /*0a10*/  LDC.64 R24, c[0x0][0x620] ;  /* 0x00018800ff187b82 */ /* 0x000ea20000000a00 */
[----:B0-----:R-:W-:-:S04]  /*0a20*/  ISETP.NE.U32.AND P0, PT, R22, RZ, PT ;  /* 0x000000ff1600720c */ /* 0x001fc80003f05070 */
[----:B------:R-:W-:-:S13]  /*0a30*/  ISETP.NE.AND.EX P0, PT, R23, RZ, PT, P0 ;  /* 0x000000ff1700720c */ /* 0x000fda0003f05300 */
[----:B-12---:R-:W-:Y:S05]  /*0a40*/  @!P0 BRA `(.L_x_9) ;  /* 0x0000000000288947 */ /* 0x006fea0003800000 */
[----:B------:R-:W0:Y:S02]  /*0a50*/  LDC R3, c[0x0][0x634] ;  /* 0x00018d00ff037b82 */ /* 0x000e240000000800 */
[----:B0-----:R-:W-:-:S05]  /*0a60*/  IADD3 R3, P0, R16, R3, RZ ;  /* 0x0000000310037210 */ /* 0x001fca0007f1e0ff */
[----:B------:R-:W-:-:S04]  /*0a70*/  IMAD.X R21, RZ, RZ, R17, P0 ;  /* 0x000000ffff157224 */ /* 0x000fc800000e0611 */
[----:B------:R-:W-:-:S04]  /*0a80*/  IMAD.WIDE.U32 R10, R21, R22, RZ ;  /* 0x00000016150a7225 */ /* 0x000fc800078e00ff */
[----:B------:R-:W-:-:S04]  /*0a90*/  IMAD.WIDE.U32 R12, P0, R3, R23, R10 ;  /* 0x00000017030c7225 */ /* 0x000fc8000780000a */
[----:B------:R-:W-:-:S04]  /*0aa0*/  IMAD.WIDE.U32 R10, R3, R22, RZ ;  /* 0x00000016030a7225 */ /* 0x000fc800078e00ff */
[----:B------:R-:W-:Y:S01]  /*0ab0*/  IMAD.X R15, RZ, RZ, RZ, P0 ;  /* 0x000000ffff0f7224 */ /* 0x000fe200000e06ff */
[----:B------:R-:W-:Y:S01]  /*0ac0*/  IADD3 RZ, P0, R11, R12, RZ ;  /* 0x0000000c0bff7210 */ /* 0x000fe20007f1e0ff */
[----:B------:R-:W-:-:S04]  /*0ad0*/  IMAD.MOV.U32 R14, RZ, RZ, R13 ;  /* 0x000000ffff0e7224 */ /* 0x000fc800078e000d */
[----:B------:R-:W-:-:S08]  /*0ae0*/  IMAD.WIDE.U32.X R10, R21, R23, R14, P0 ;  /* 0x00000017150a7225 */ /* 0x000fd000000e040e */
.L_x_9:
[----:B------:R-:W0:Y:S01]  /*0af0*/  LDC.64 R28, c[0x0][0x640] ;  /* 0x00019000ff1c7b82 */ /* 0x000e220000000a00 */
[-CC-:B------:R-:W-:Y:S01]  /*0b00*/  SHF.R.U64 R99, R10, R8.reuse, R11.reuse ;  /* 0x000000080a637219 */ /* 0x180fe2000000120b */
[----:B------:R-:W-:Y:S01]  /*0b10*/  IMAD.MOV.U32 R23, RZ, RZ, 0x1 ;  /* 0x00000001ff177424 */ /* 0x000fe200078e00ff */
[----:B------:R-:W-:Y:S02]  /*0b20*/  SHF.R.U32.HI R3, RZ, R8, R11 ;  /* 0x00000008ff037219 */ /* 0x000fe4000001160b */
[----:B------:R-:W-:-:S03]  /*0b30*/  IADD3 R5, P0, RZ, -R99, RZ ;  /* 0x80000063ff057210 */ /* 0x000fc60007f1e0ff */
[----:B------:R-:W1:Y:S02]  /*0b40*/  LDC R12, c[0x0][0x618] ;  /* 0x00018600ff0c7b82 */ /* 0x000e640000000800 */
[----:B------:R-:W-:Y:S02]  /*0b50*/  IMAD.X R3, RZ, RZ, ~R3, P0 ;  /* 0x000000ffff037224 */ /* 0x000fe400000e0e03 */
[----:B------:R-:W-:-:S04]  /*0b60*/  IMAD.WIDE.U32 R10, R5, R24, R16 ;  /* 0x00000018050a7225 */ /* 0x000fc800078e0010 */
[----:B------:R-:W2:Y:S01]  /*0b70*/  LDC R22, c[0x0][0x608] ;  /* 0x00018200ff167b82 */ /* 0x000ea20000000800 */
[----:B------:R-:W-:Y:S02]  /*0b80*/  IMAD R8, R3, R24, RZ ;  /* 0x0000001803087224 */ /* 0x000fe400078e02ff */
[----:B------:R-:W-:Y:S02]  /*0b90*/  IMAD.MOV.U32 R3, RZ, RZ, -0x1 ;  /* 0xffffffffff037424 */ /* 0x000fe400078e00ff */
[----:B------:R-:W-:-:S03]  /*0ba0*/  IMAD R5, R5, R25, R8 ;  /* 0x0000001905057224 */ /* 0x000fc600078e0208 */
[----:B------:R-:W3:Y:S01]  /*0bb0*/  LDC R26, c[0x0][0x658] ;  /* 0x00019600ff1a7b82 */ /* 0x000ee20000000800 */
[----:B------:R-:W-:Y:S01]  /*0bc0*/  IMAD.IADD R5, R11, 0x1, R5 ;  /* 0x000000010b057824 */ /* 0x000fe200078e0205 */
[----:B0-----:R-:W-:-:S04]  /*0bd0*/  ISETP.NE.U32.AND P0, PT, R28, RZ, PT ;  /* 0x000000ff1c00720c */ /* 0x001fc80003f05070 */
[----:B------:R-:W-:Y:S02]  /*0be0*/  ISETP.NE.AND.EX P0, PT, R29, RZ, PT, P0 ;  /* 0x000000ff1d00720c */ /* 0x000fe40003f05300 */
[----:B------:R-:W0:Y:S01]  /*0bf0*/  LDC R24, c[0x0][0x600] ;  /* 0x00018000ff187b82 */ /* 0x000e220000000800 */
[-CC-:B-1----:R-:W-:Y:S02]  /*0c00*/  SHF.R.U64 R14, R10, R12.reuse, R5.reuse ;  /* 0x0000000c0a0e7219 */ /* 0x182fe40000001205 */
[----:B------:R-:W-:-:S05]  /*0c10*/  SHF.R.U32.HI R5, RZ, R12, R5 ;  /* 0x0000000cff057219 */ /* 0x000fca0000011605 */
[----:B------:R-:W1:Y:S01]  /*0c20*/  LDC R15, c[0x0][0x648] ;  /* 0x00019200ff0f7b82 */ /* 0x000e620000000800 */
[-CC-:B--2---:R-:W-:Y:S02]  /*0c30*/  SHF.R.U64 R27, R14, R22.reuse, R5.reuse ;  /* 0x000000160e1b7219 */ /* 0x184fe40000001205 */
[----:B------:R-:W-:Y:S01]  /*0c40*/  SHF.R.U32.HI R5, RZ, R22, R5 ;  /* 0x00000016ff057219 */ /* 0x000fe20000011605 */
[----:B------:R-:W-:-:S04]  /*0c50*/  IMAD R22, R9, R20, R4 ;  /* 0x0000001409167224 */ /* 0x000fc800078e0204 */
[----:B------:R-:W2:Y:S01]  /*0c60*/  LDC R21, c[0x0][0x638] ;  /* 0x00018e00ff157b82 */ /* 0x000ea20000000800 */
[-CC-:B---3--:R-:W-:Y:S02]  /*0c70*/  SHF.R.U64 R20, R27, R26.reuse, R5.reuse ;  /* 0x0000001a1b147219 */ /* 0x188fe40000001205 */
[-C--:B------:R-:W-:Y:S02]  /*0c80*/  SHF.L.U32 R3, R3, R26.reuse, RZ ;  /* 0x0000001a03037219 */ /* 0x080fe400000006ff */
[----:B------:R-:W-:Y:S01]  /*0c90*/  SHF.R.U32.HI R5, RZ, R26, R5 ;  /* 0x0000001aff057219 */ /* 0x000fe20000011605 */
[----:B------:R-:W-:Y:S01]  /*0ca0*/  IMAD.MOV.U32 R4, RZ, RZ, R20 ;  /* 0x000000ffff047224 */ /* 0x000fe200078e0014 */
[----:B------:R-:W-:Y:S01]  /*0cb0*/  LOP3.LUT R12, RZ, R3, RZ, 0x33, !PT ;  /* 0x00000003ff0c7212 */ /* 0x000fe200078e33ff */
[----:B------:R-:W3:Y:S01]  /*0cc0*/  LDC R25, c[0x0][0x610] ;  /* 0x00018400ff197b82 */ /* 0x000ee20000000800 */
[----:B------:R-:W-:Y:S05]  /*0cd0*/  @!P0 BRA `(.L_x_10) ;  /* 0x0000000000288947 */ /* 0x000fea0003800000 */
[----:B------:R-:W4:Y:S02]  /*0ce0*/  LDC R3, c[0x0][0x64c] ;  /* 0x00019300ff037b82 */ /* 0x000f240000000800 */
[----:B----4-:R-:W-:-:S05]  /*0cf0*/  IADD3 R3, P0, R20, R3, RZ ;  /* 0x0000000314037210 */ /* 0x010fca0007f1e0ff */
        /* <DEDUP_REMOVED lines=8> */
.L_x_10:
[----:B-1----:R-:W-:Y:S01]  /*0d80*/  SHF.R.U64 R4, R4, R15, R5 ;  /* 0x0000000f04047219 */ /* 0x002fe20000001205 */
[----:B0-----:R-:W-:Y:S01]  /*0d90*/  VIADD R5, R24, 0xffffffff ;  /* 0xffffffff18057836 */ /* 0x001fe20000000000 */
[----:B------:R-:W-:Y:S02]  /*0da0*/  SHF.L.U32 R3, R23, R26, RZ ;  /* 0x0000001a17037219 */ /* 0x000fe400000006ff */
[----:B------:R-:W-:Y:S01]  /*0db0*/  LOP3.LUT R12, R27, R12, RZ, 0xc0, !PT ;  /* 0x0000000c1b0c7212 */ /* 0x000fe200078ec0ff */
[----:B------:R-:W-:Y:S01]  /*0dc0*/  IMAD.MOV R8, RZ, RZ, -R4 ;  /* 0x000000ffff087224 */ /* 0x000fe200078e0a04 */
[----:B------:R-:W-:-:S03]  /*0dd0*/  SEL R7, R7, R22, !P1 ;  /* 0x0000001607077207 */ /* 0x000fc60004800000 */
[----:B------:R-:W-:Y:S01]  /*0de0*/  IMAD R12, R3, R4, R12 ;  /* 0x00000004030c7224 */ /* 0x000fe200078e020c */
[----:B------:R-:W-:Y:S01]  /*0df0*/  LOP3.LUT R4, R14, R5, RZ, 0xc0, !PT ;  /* 0x000000050e047212 */ /* 0x000fe200078ec0ff */
[----:B--2---:R-:W-:Y:S02]  /*0e00*/  IMAD R3, R8, R21, R20 ;  /* 0x0000001508037224 */ /* 0x004fe400078e0214 */
[----:B---3--:R-:W-:Y:S02]  /*0e10*/  IMAD R7, R12, R25, R7 ;  /* 0x000000190c077224 */ /* 0x008fe400078e0207 */
[----:B------:R-:W-:Y:S02]  /*0e20*/  IMAD.MOV.U32 R5, RZ, RZ, 0x1 ;  /* 0x00000001ff057424 */ /* 0x000fe400078e00ff */
[----:B------:R-:W-:-:S03]  /*0e30*/  IMAD R4, R3, R24, R4 ;  /* 0x0000001803047224 */ /* 0x000fc600078e0204 */
[----:B------:R-:W-:Y:S02]  /*0e40*/  PRMT R3, R5, 0x7610, R3 ;  /* 0x0000761005037816 */ /* 0x000fe40000000003 */
[----:B------:R-:W-:Y:S02]  /*0e50*/  SEL R100, R4, R7, !P1 ;  /* 0x0000000704647207 */ /* 0x000fe40004800000 */
[----:B------:R-:W-:-:S07]  /*0e60*/  SEL R101, R7, R4, !P1 ;  /* 0x0000000407657207 */ /* 0x000fce0004800000 */
.L_x_8:
[----:B------:R-:W-:-:S08]  /*0e70*/  NOP ;  /* 0x0000000000007918 */ /* 0x000fd00000000000 */
[----:B------:R-:W0:Y:S02]  /*0e80*/  USETMAXREG.TRY_ALLOC.CTAPOOL UP0, 0xe8 ;  /* 0x000000e8000079c8 */ /* 0x000e240008000600 */
[----:B0-----:R-:W-:-:S13]  /*0e90*/  PLOP3.LUT P0, PT, PT, PT, UP0, 0x80, 0x0 ;  /* 0x000000000000781c */ /* 0x001fda0003f0f008 */
[----:B------:R-:W-:Y:S05]  /*0ea0*/  @!P0 BRA `(.L_x_8) ;  /* 0xfffffffc00f08947 */ /* 0x000fea000383ffff */
[----:B------:R-:W-:Y:S01]  /*0eb0*/  ULDC.64 UR4, c[0x0][0x598] ;  /* 0x0001660000047ab9 */ /* 0x000fe20000000a00 */
[----:B------:R-:W-:Y:S01]  /*0ec0*/  ULDC.64 UR38, c[0x0][0x208] ;  /* 0x0000820000267ab9 */ /* 0x000fe20000000a00 */
[----:B------:R-:W-:-:S04]  /*0ed0*/  ISETP.NE.U32.AND P0, PT, RZ, UR4, PT ;  /* 0x00000004ff007c0c */ /* 0x000fc8000bf05070 */
[----:B------:R-:W-:-:S13]  /*0ee0*/  ISETP.NE.AND.EX P0, PT, RZ, UR5, PT, P0 ;  /* 0x00000005ff007c0c */ /* 0x000fda000bf05300 */
[----:B------:R-:W-:Y:S05]  /*0ef0*/  @!P0 BRA `(.L_x_11) ;  /* 0x00000000001c8947 */ /* 0x000fea0003800000 */
[----:B------:R-:W0:Y:S02]  /*0f00*/  LDC.64 R4, c[0x0][0x598] ;  /* 0x00016600ff047b82 */ /* 0x000e240000000a00 */
[----:B0-----:R-:W2:Y:S02]  /*0f10*/  LDG.E.64 R4, desc[UR38][R4.64] ;  /* 0x0000002604047981 */ /* 0x001ea4000c1e1b00 */
[----:B--2---:R-:W-:-:S04]  /*0f20*/  ISETP.NE.U32.AND P0, PT, R4, RZ, PT ;  /* 0x000000ff0400720c */ /* 0x004fc80003f05070 */
[----:B------:R-:W-:-:S13]  /*0f30*/  ISETP.NE.AND.EX P0, PT, R5, RZ, PT, P0 ;  /* 0x000000ff0500720c */ /* 0x000fda0003f05300 */
[----:B------:R-:W-:Y:S05]  /*0f40*/  @!P0 BRA `(.L_x_11) ;  /* 0x0000000000088947 */ /* 0x000fea0003800000 */
[----:B------:R0:W5:Y:S01]  /*0f50*/  LD.E R88, desc[UR38][R4.64] ;  /* 0x0000002604587980 */ /* 0x000162000c101900 */
[----:B------:R-:W-:Y:S05]  /*0f60*/  BRA `(.L_x_12) ;  /* 0x0000000000247947 */ /* 0x000fea0003800000 */
.L_x_11:
[----:B------:R-:W-:Y:S02]  /*0f70*/  ULDC.64 UR4, c[0x0][0x588] ;  /* 0x0001620000047ab9 */ /* 0x000fe40000000a00 */
[----:B------:R-:W-:-:S04]  /*0f80*/  ISETP.NE.U32.AND P0, PT, RZ, UR4, PT ;  /* 0x00000004ff007c0c */ /* 0x000fc8000bf05070 */
[----:B------:R-:W-:-:S13]  /*0f90*/  ISETP.NE.AND.EX P0, PT, RZ, UR5, PT, P0 ;  /* 0x00000005ff007c0c */ /* 0x000fda000bf05300 */
[----:B------:R-:W-:Y:S05]  /*0fa0*/  @!P0 BRA `(.L_x_13) ;  /* 0x00000000000c8947 */ /* 0x000fea0003800000 */
[----:B------:R-:W0:Y:S02]  /*0fb0*/  LDC.64 R88, c[0x0][0x588] ;  /* 0x00016200ff587b82 */ /* 0x000e240000000a00 */
[----:B0-----:R1:W5:Y:S01]  /*0fc0*/  LDG.E R88, desc[UR38][R88.64] ;  /* 0x0000002658587981 */ /* 0x001362000c1e1900 */
[----:B------:R-:W-:Y:S05]  /*0fd0*/  BRA `(.L_x_12) ;  /* 0x0000000000087947 */ /* 0x000fea0003800000 */
.L_x_13:
[----:B------:R-:W-:Y:S02]  /*0fe0*/  ULDC UR4, c[0x0][0x580] ;  /* 0x0001600000047ab9 */ /* 0x000fe40000000800 */
[----:B------:R-:W-:-:S07]  /*0ff0*/  IMAD.U32 R88, RZ, RZ, UR4 ;  /* 0x00000004ff587e24 */ /* 0x000fce000f8e00ff */
.L_x_12:
[----:B------:R-:W-:Y:S02]  /*1000*/  ULDC.64 UR4, c[0x0][0x5a0] ;  /* 0x0001680000047ab9 */ /* 0x000fe40000000a00 */
[----:B------:R-:W-:-:S04]  /*1010*/  ISETP.NE.U32.AND P0, PT, RZ, UR4, PT ;  /* 0x00000004ff007c0c */ /* 0x000fc8000bf05070 */
[----:B------:R-:W-:-:S13]  /*1020*/  ISETP.NE.AND.EX P0, PT, RZ, UR5, PT, P0 ;  /* 0x00000005ff007c0c */ /* 0x000fda000bf05300 */
[----:B------:R-:W-:Y:S05]  /*1030*/  @!P0 BRA `(.L_x_14) ;  /* 0x00000000001c8947 */ /* 0x000fea0003800000 */
[----:B0-----:R-:W0:Y:S02]  /*1040*/  LDC.64 R4, c[0x0][0x5a0] ;  /* 0x00016800ff047b82 */ /* 0x001e240000000a00 */
[----:B0-----:R-:W2:Y:S02]  /*1050*/  LDG.E.64 R4, desc[UR38][R4.64] ;  /* 0x0000002604047981 */ /* 0x001ea4000c1e1b00 */
[----:B--2---:R-:W-:-:S04]  /*1060*/  ISETP.NE.U32.AND P0, PT, R4, RZ, PT ;  /* 0x000000ff0400720c */ /* 0x004fc80003f05070 */
[----:B------:R-:W-:-:S13]  /*1070*/  ISETP.NE.AND.EX P0, PT, R5, RZ, PT, P0 ;  /* 0x000000ff0500720c */ /* 0x000fda0003f05300 */
[----:B------:R-:W-:Y:S05]  /*1080*/  @!P0 BRA `(.L_x_14) ;  /* 0x0000000000088947 */ /* 0x000fea0003800000 */
[----:B-1----:R0:W5:Y:S01]  /*1090*/  LD.E R89, desc[UR38][R4.64] ;  /* 0x0000002604597980 */ /* 0x002162000c101900 */
[----:B------:R-:W-:Y:S05]  /*10a0*/  BRA `(.L_x_15) ;  /* 0x0000000000247947 */ /* 0x000fea0003800000 */
.L_x_14:
[----:B------:R-:W-:Y:S02]  /*10b0*/  ULDC.64 UR4, c[0x0][0x590] ;  /* 0x0001640000047ab9 */ /* 0x000fe40000000a00 */
[----:B------:R-:W-:-:S04]  /*10c0*/  ISETP.NE.U32.AND P0, PT, RZ, UR4, PT ;  /* 0x00000004ff007c0c */ /* 0x000fc8000bf05070 */
[----:B------:R-:W-:-:S13]  /*10d0*/  ISETP.NE.AND.EX P0, PT, RZ, UR5, PT, P0 ;  /* 0x00000005ff007c0c */ /* 0x000fda000bf05300 */
[----:B------:R-:W-:Y:S05]  /*10e0*/  @!P0 BRA `(.L_x_16) ;  /* 0x00000000000c8947 */ /* 0x000fea0003800000 */
[----:B0-----:R-:W1:Y:S02]  /*10f0*/  LDC.64 R4, c[0x0][0x590] ;  /* 0x00016400ff047b82 */ /* 0x001e640000000a00 */
[----:B-1----:R1:W5:Y:S01]  /*1100*/  LDG.E R89, desc[UR38][R4.64] ;  /* 0x0000002604597981 */ /* 0x002362000c1e1900 */
[----:B------:R-:W-:Y:S05]  /*1110*/  BRA `(.L_x_15) ;  /* 0x0000000000087947 */ /* 0x000fea0003800000 */
.L_x_16:
[----:B------:R-:W-:Y:S02]  /*1120*/  ULDC UR4, c[0x0][0x584] ;  /* 0x0001610000047ab9 */ /* 0x000fe40000000800 */
[----:B-1----:R-:W-:-:S07]  /*1130*/  IMAD.U32 R89, RZ, RZ, UR4 ;  /* 0x00000004ff597e24 */ /* 0x002fce000f8e00ff */
.L_x_15:
[----:B------:R-:W-:-:S13]  /*1140*/  LOP3.LUT P0, RZ, R3, 0xff, RZ, 0xc0, !PT ;  /* 0x000000ff03ff7812 */ /* 0x000fda000780c0ff */
[----:B------:R-:W-:Y:S05]  /*1150*/  @!P0 EXIT ;  /* 0x000000000000894d */ /* 0x000fea0003800000 */
[----:B------:R-:W2:Y:S01]  /*1160*/  LDC R92, c[0x0][0x658] ;  /* 0x00019600ff5c7b82 */ /* 0x000ea20000000800 */
[----:B------:R-:W-:Y:S01]  /*1170*/  ULDC.64 UR6, c[0x0][0x288] ;  /* 0x0000a20000067ab9 */ /* 0x000fe20000000a00 */
[----:B------:R-:W-:Y:S01]  /*1180*/  LOP3.LUT R6, R6, 0x1, RZ, 0xc0, !PT ;  /* 0x0000000106067812 */ /* 0x000fe200078ec0ff */
[----:B------:R-:W-:Y:S01]  /*1190*/  UIADD3 UR4, UR7, 0x3f, URZ ;  /* 0x0000003f07047890 */ /* 0x000fe2000fffe03f */
[----:B------:R-:W-:Y:S01]  /*11a0*/  SHF.R.U32.HI R3, RZ, 0x2, R94 ;  /* 0x00000002ff037819 */ /* 0x000fe2000001165e */
[----:B01----:R-:W-:Y:S01]  /*11b0*/  IMAD.MOV.U32 R5, RZ, RZ, -0x1 ;  /* 0xffffffffff057424 */ /* 0x003fe200078e00ff */
[----:B------:R-:W-:Y:S01]  /*11c0*/  SHF.R.U32.HI R0, RZ, 0x1, R0 ;  /* 0x00000001ff007819 */ /* 0x000fe20000011600 */
[----:B------:R-:W-:Y:S01]  /*11d0*/  USHF.R.S32.HI UR5, URZ, 0x1f, UR4 ;  /* 0x0000001f3f057899 */ /* 0x000fe20008011404 */
[----:B------:R-:W0:Y:S01]  /*11e0*/  LDC.64 R90, c[0x0][0x5c8] ;  /* 0x00017200ff5a7b82 */ /* 0x000e220000000a00 */
[----:B------:R-:W-:Y:S01]  /*11f0*/  IMAD.SHL.U32 R22, R6, 0x40, RZ ;  /* 0x0000004006167824 */ /* 0x000fe200078e00ff */
[----:B------:R-:W-:Y:S01]  /*1200*/  LOP3.LUT R3, R3, 0x7, RZ, 0xc0, !PT ;  /* 0x0000000703037812 */ /* 0x000fe200078ec0ff */
[----:B------:R-:W-:Y:S01]  /*1210*/  ULEA.HI UR5, UR5, UR4, URZ, 0x6 ;  /* 0x0000000405057291 */ /* 0x000fe2000f8f303f */
[----:B------:R-:W-:Y:S01]  /*1220*/  LOP3.LUT R0, R0, 0x30, RZ, 0xc0, !PT ;  /* 0x0000003000007812 */ /* 0x000fe200078ec0ff */
[----:B------:R-:W-:Y:S01]  /*1230*/  IMAD.MOV.U32 R7, RZ, RZ, 0x1 ;  /* 0x00000001ff077424 */ /* 0x000fe200078e00ff */
[--C-:B------:R-:W-:Y:S01]  /*1240*/  LOP3.LUT R22, R22, 0x40, R3.reuse, 0xe2, !PT ;  /* 0x0000004016167812 */ /* 0x100fe200078ee203 */
[----:B------:R-:W-:Y:S01]  /*1250*/  USHF.R.S32.HI UR43, URZ, 0x6, UR5 ;  /* 0x000000063f2b7899 */ /* 0x000fe20008011405 */
[----:B------:R-:W1:Y:S01]  /*1260*/  LDC R96, c[0x0][0x600] ;  /* 0x00018000ff607b82 */ /* 0x000e620000000800 */
[----:B------:R-:W-:Y:S01]  /*1270*/  IADD3 R3, RZ, -R0, -R3 ;  /* 0x80000000ff037210 */ /* 0x000fe20007ffe803 */
[----:B------:R-:W-:Y:S01]  /*1280*/  IMAD.U32 R4, RZ, RZ, UR6 ;  /* 0x00000006ff047e24 */ /* 0x000fe2000f8e00ff */
[C---:B------:R-:W-:Y:S01]  /*1290*/  LOP3.LUT R93, R94.reuse, 0x3, RZ, 0xc0, !PT ;  /* 0x000000035e5d7812 */ /* 0x040fe200078ec0ff */
[----:B------:R-:W-:Y:S01]  /*12a0*/  UISETP.LT.AND UP0, UPT, UR43, 0x1, UPT ;  /* 0x000000012b00788c */ /* 0x000fe2000bf01270 */
[----:B------:R-:W-:Y:S01]  /*12b0*/  LOP3.LUT R95, R94, 0x80, RZ, 0xc0, !PT ;  /* 0x000000805e5f7812 */ /* 0x000fe200078ec0ff */
[----:B------:R-:W-:Y:S01]  /*12c0*/  IMAD R3, R6, -0x40, R3 ;  /* 0xffffffc006037824 */ /* 0x000fe200078e0203 */
[----:B------:R-:W-:Y:S01]  /*12d0*/  ULDC UR4, c[0x0][0x284] ;  /* 0x0000a10000047ab9 */ /* 0x000fe20000000800 */
[----:B--2---:R-:W-:Y:S01]  /*12e0*/  SHF.L.U32 R5, R5, R92, RZ ;  /* 0x0000005c05057219 */ /* 0x004fe200000006ff */
[----:B------:R-:W-:Y:S01]  /*12f0*/  USEL UR44, UR43, 0x1, UP0 ;  /* 0x000000012b2c7887 */ /* 0x000fe20008000000 */
[----:B------:R-:W-:Y:S01]  /*1300*/  IMAD R93, R93, -0x2, R4 ;  /* 0xfffffffe5d5d7824 */ /* 0x000fe200078e0204 */
[----:B------:R-:W-:Y:S01]  /*1310*/  LOP3.LUT R22, R22, R0, RZ, 0xfc, !PT ;  /* 0x0000000016167212 */ /* 0x000fe200078efcff */
[----:B------:R-:W-:Y:S01]  /*1320*/  IMAD.SHL.U32 R94, R94, 0x2, RZ ;  /* 0x000000025e5e7824 */ /* 0x000fe200078e00ff */
[----:B------:R-:W-:Y:S01]  /*1330*/  SHF.L.U32 R92, R7, R92, RZ ;  /* 0x0000005c075c7219 */ /* 0x000fe200000006ff */
[----:B------:R-:W-:Y:S01]  /*1340*/  VIADD R98, R3, UR4 ;  /* 0x0000000403627c36 */ /* 0x000fe20008000000 */
[----:B------:R-:W-:Y:S01]  /*1350*/  LOP3.LUT R103, R18, 0x1, RZ, 0xfc, !PT ;  /* 0x0000000112677812 */ /* 0x000fe200078efcff */
[----:B------:R-:W-:Y:S01]  /*1360*/  IMAD.MOV.U32 R23, RZ, RZ, RZ ;  /* 0x000000ffff177224 */ /* 0x000fe200078e00ff */
[C---:B0-----:R-:W-:Y:S01]  /*1370*/  SHF.L.U64.HI R91, R90.reuse, 0x3, R91 ;  /* 0x000000035a5b7819 */ /* 0x041fe2000001025b */
[----:B------:R-:W-:Y:S01]  /*1380*/  IMAD.SHL.U32 R90, R90, 0x8, RZ ;  /* 0x000000085a5a7824 */ /* 0x000fe200078e00ff */
[----:B------:R-:W-:Y:S01]  /*1390*/  SHF.R.U32.HI R95, RZ, 0x7, R95 ;  /* 0x00000007ff5f7819 */ /* 0x000fe2000001165f */
[----:B------:R-:W-:Y:S01]  /*13a0*/  UIADD3 UR44, UR43, -UR44, URZ ;  /* 0x8000002c2b2c7290 */ /* 0x000fe2000fffe03f */
[----:B------:R-:W-:Y:S01]  /*13b0*/  LOP3.LUT R97, RZ, R5, RZ, 0x33, !PT ;  /* 0x00000005ff617212 */ /* 0x000fe200078e33ff */
[----:B------:R-:W-:Y:S01]  /*13c0*/  UMOV UR40, URZ ;  /* 0x0000003f00287c82 */ /* 0x000fe20008000000 */
[----:B------:R-:W-:Y:S01]  /*13d0*/  UMOV UR41, URZ ;  /* 0x0000003f00297c82 */ /* 0x000fe20008000000 */
[----:B-1----:R-:W-:-:S08]  /*13e0*/  VIADD R96, R96, 0xffffffff ;  /* 0xffffffff60607836 */ /* 0x002fd00000000000 */
.L_x_162:
[----:B0-----:R-:W0:Y:S01]  /*13f0*/  SHFL.IDX PT, R0, R95, RZ, 0x1f ;  /* 0x00001fff5f007589 */ /* 0x001e2200000e0000 */
[----:B-1----:R-:W1:Y:S01]  /*1400*/  S2UR UR7, SR_CgaCtaId ;  /* 0x00000000000779c3 */ /* 0x002e620000008800 */
[----:B------:R-:W-:Y:S01]  /*1410*/  UMOV UR6, 0x400 ;  /* 0x0000040000067882 */ /* 0x000fe20000000000 */
[----:B0-----:R-:W-:Y:S01]  /*1420*/  R2UR UR4, R0 ;  /* 0x00000000000472ca */ /* 0x001fe200000e0000 */
[----:B-1----:R-:W-:-:S12]  /*1430*/  ULEA UR6, UR7, UR6, 0x18 ;  /* 0x0000000607067291 */ /* 0x002fd8000f8ec03f */
[----:B------:R-:W-:-:S04]  /*1440*/  ULEA.HI UR5, UR4, UR4, URZ, 0x1 ;  /* 0x0000000404057291 */ /* 0x000fc8000f8f083f */
[----:B------:R-:W-:-:S04]  /*1450*/  ULOP3.LUT UR5, UR5, 0x7fffe, URZ, 0xc0, !UPT ;  /* 0x0007fffe05057892 */ /* 0x000fc8000f8ec03f */
[----:B------:R-:W-:-:S03]  /*1460*/  UIADD3 UR5, UR4, -UR5, URZ ;  /* 0x8000000504057290 */ /* 0x000fc6000fffe03f */
[----:B------:R-:W-:Y:S01]  /*1470*/  ULDC UR4, c[0x0][0x28c] ;  /* 0x0000a30000047ab9 */ /* 0x000fe20000000800 */
[----:B------:R-:W-:Y:S01]  /*1480*/  ULEA UR5, UR5, UR6, 0xd ;  /* 0x0000000605057291 */ /* 0x000fe2000f8e683f */
[----:B------:R-:W-:-:S03]  /*1490*/  ISETP.LT.AND P0, PT, RZ, UR4, PT ;  /* 0x00000004ff007c0c */ /* 0x000fc6000bf01270 */
[----:B------:R-:W-:-:S04]  /*14a0*/  UIADD3 UR5, UR5, 0x100, URZ ;  /* 0x0000010005057890 */ /* 0x000fc8000fffe03f */
[----:B------:R-:W-:-:S04]  /*14b0*/  USHF.R.U32.HI UR5, URZ, 0x4, UR5 ;  /* 0x000000043f057899 */ /* 0x000fc80008011605 */
[----:B------:R-:W-:-:S04]  /*14c0*/  ULOP3.LUT UR5, UR5, 0x3fff, URZ, 0xc0, !UPT ;  /* 0x00003fff05057892 */ /* 0x000fc8000f8ec03f */
[----:B------:R-:W-:Y:S01]  /*14d0*/  ULOP3.LUT UR45, UR5, 0x10000, URZ, 0xfc, !UPT ;  /* 0x00010000052d7892 */ /* 0x000fe2000f8efc3f */
[----:B--2345:R-:W-:Y:S11]  /*14e0*/  @P0 BRA `(.L_x_17) ;  /* 0x0000000000400947 */ /* 0x03cff60003800000 */
[----:B------:R-:W-:Y:S01]  /*14f0*/  MOV R0, 0x0 ;  /* 0x0000000000007802 */ /* 0x000fe20000000f00 */
[----:B------:R-:W-:Y:S01]  /*1500*/  ULDC.64 UR4, c[0x4][0x68] ;  /* 0x01001a0000047ab9 */ /* 0x000fe20000000a00 */
[----:B------:R-:W-:Y:S01]  /*1510*/  ULDC.64 UR6, c[0x4][0x8] ;  /* 0x0100020000067ab9 */ /* 0x000fe20000000a00 */
[----:B------:R-:W-:Y:S01]  /*1520*/  IMAD.U32 R4, RZ, RZ, UR4 ;  /* 0x00000004ff047e24 */ /* 0x000fe2000f8e00ff */
[----:B------:R0:W1:Y:S01]  /*1530*/  LDC.64 R14, c[0x4][R0] ;  /* 0x01000000000e7b82 */ /* 0x0000620000000a00 */
[----:B------:R-:W-:Y:S01]  /*1540*/  IMAD.U32 R5, RZ, RZ, UR5 ;  /* 0x00000005ff057e24 */ /* 0x000fe2000f8e00ff */
[----:B------:R-:W-:Y:S01]  /*1550*/  ULDC.64 UR4, c[0x4][0x70] ;  /* 0x01001c0000047ab9 */ /* 0x000fe20000000a00 */
[----:B------:R-:W-:Y:S02]  /*1560*/  IMAD.U32 R10, RZ, RZ, UR6 ;  /* 0x00000006ff0a7e24 */ /* 0x000fe4000f8e00ff */
[----:B------:R-:W-:Y:S02]  /*1570*/  IMAD.U32 R6, RZ, RZ, UR4 ;  /* 0x00000004ff067e24 */ /* 0x000fe4000f8e00ff */
[----:B------:R-:W-:-:S02]  /*1580*/  IMAD.U32 R7, RZ, RZ, UR5 ;  /* 0x00000005ff077e24 */ /* 0x000fc4000f8e00ff */
[----:B------:R-:W-:Y:S02]  /*1590*/  IMAD.U32 R11, RZ, RZ, UR7 ;  /* 0x00000007ff0b7e24 */ /* 0x000fe4000f8e00ff */
[----:B------:R-:W-:Y:S02]  /*15a0*/  IMAD.MOV.U32 R8, RZ, RZ, 0x1e1 ;  /* 0x000001e1ff087424 */ /* 0x000fe400078e00ff */
[----:B------:R-:W-:Y:S02]  /*15b0*/  IMAD.MOV.U32 R12, RZ, RZ, 0x1 ;  /* 0x00000001ff0c7424 */ /* 0x000fe400078e00ff */
[----:B0-----:R-:W-:-:S07]  /*15c0*/  IMAD.MOV.U32 R13, RZ, RZ, RZ ;  /* 0x000000ffff0d7224 */ /* 0x001fce00078e00ff */
[----:B------:R-:W-:-:S07]  /*15d0*/  LEPC R20, `(.L_x_17) ;  /* 0x000000001014794e */ /* 0x000fce0000000000 */
[----:B-1---5:R-:W-:Y:S05]  /*15e0*/  CALL.ABS.NOINC R14 ;  /* 0x000000000e007343 */ /* 0x022fea0003c00000 */
.L_x_17:
[----:B------:R-:W-:-:S13]  /*15f0*/  ISETP.NE.AND P0, PT, R103, 0x3, PT ;  /* 0x000000036700780c */ /* 0x000fda0003f05270 */
[----:B------:R-:W-:Y:S05]  /*1600*/  @!P0 BRA `(.L_x_18) ;  /* 0x0000000000048947 */ /* 0x000fea0003800000 */
[----:B------:R-:W-:Y:S01]  /*1610*/  BPT.TRAP 0x1 ;  /* 0x000000040000795c */ /* 0x000fe20000300000 */
.L_x_18:
[----:B------:R-:W0:Y:S01]  /*1620*/  S2UR UR5, SR_CgaCtaId ;  /* 0x00000000000579c3 */ /* 0x000e220000008800 */
[----:B------:R-:W-:Y:S01]  /*1630*/  UMOV UR4, 0x400 ;  /* 0x0000040000047882 */ /* 0x000fe20000000000 */
[----:B------:R-:W-:Y:S02]  /*1640*/  IMAD.U32 R0, RZ, RZ, UR40 ;  /* 0x00000028ff007e24 */ /* 0x000fe4000f8e00ff */
[----:B------:R-:W-:-:S03]  /*1650*/  IMAD.U32 R3, RZ, RZ, UR41 ;  /* 0x00000029ff037e24 */ /* 0x000fc6000f8e00ff */
[----:B------:R-:W-:Y:S01]  /*1660*/  SHF.L.U32 R0, R0, 0x1f, RZ ;  /* 0x0000001f00007819 */ /* 0x000fe200000006ff */
[----:B0-----:R-:W-:-:S06]  /*1670*/  ULEA UR4, UR5, UR4, 0x18 ;  /* 0x0000000405047291 */ /* 0x001fcc000f8ec03f */
[----:B------:R-:W-:-:S04]  /*1680*/  IMAD.U32 R6, RZ, RZ, UR4 ;  /* 0x00000004ff067e24 */ /* 0x000fc8000f8e00ff */
[----:B------:R-:W-:-:S04]  /*1690*/  IMAD R3, R3, 0x8, R6 ;  /* 0x0000000803037824 */ /* 0x000fc800078e0206 */
[----:B------:R0:W1:Y:S01]  /*16a0*/  SYNCS.PHASECHK.TRANS64.TRYWAIT P1, [R3+URZ], R0 ;  /* 0x00000000030075a7 */ /* 0x000062000802017f */
[----:B------:R-:W-:Y:S05]  /*16b0*/  @!P0 BRA `(.L_x_19) ;  /* 0x0000000000048947 */ /* 0x000fea0003800000 */
[----:B------:R-:W-:Y:S01]  /*16c0*/  BPT.TRAP 0x1 ;  /* 0x000000040000795c */ /* 0x000fe20000300000 */
.L_x_19:
[----:B------:R-:W-:-:S05]  /*16d0*/  IMAD.U32 R4, RZ, RZ, UR44 ;  /* 0x0000002cff047e24 */ /* 0x000fca000f8e00ff */
[----:B------:R-:W-:Y:S01]  /*16e0*/  ISETP.GE.AND P2, PT, R4, 0x1, PT ;  /* 0x000000010400780c */ /* 0x000fe20003f46270 */
[----:B-1----:R-:W-:-:S12]  /*16f0*/  @P1 BRA `(.L_x_20) ;  /* 0x0000000000081947 */ /* 0x002fd80003800000 */
[----:B------:R-:W1:Y:S02]  /*1700*/  SYNCS.PHASECHK.TRANS64.TRYWAIT P1, [R3+URZ], R0 ;  /* 0x00000000030075a7 */ /* 0x000e64000802017f */
[----:B-1----:R-:W-:Y:S05]  /*1710*/  @!P1 BRA `(.L_x_21) ;  /* 0x00000064005c9947 */ /* 0x002fea0003800000 */
.L_x_20:
[----:B------:R-:W-:Y:S05]  /*1720*/  WARPSYNC.ALL ;  /* 0x0000000000007948 */ /* 0x000fea0003800000 */
[----:B------:R-:W-:Y:S01]  /*1730*/  R2UR UR4, R6 ;  /* 0x00000000060472ca */ /* 0x000fe200000e0000 */
[----:B------:R-:W-:Y:S01]  /*1740*/  ULEA UR5, UR41, UR45, 0xa ;  /* 0x0000002d29057291 */ /* 0x000fe2000f8e503f */
[----:B------:R-:W-:Y:S01]  /*1750*/  WARPGROUP.ARRIVE ;  /* 0x00000000000079c5 */ /* 0x000fe20000000000 */
[----:B------:R-:W-:Y:S01]  /*1760*/  UMOV UR9, 0x40000040 ;  /* 0x4000004000097882 */ /* 0x000fe20000000000 */
[----:B------:R-:W-:-:S04]  /*1770*/  UMOV UR11, 0x40000040 ;  /* 0x40000040000b7882 */ /* 0x000fc80000000000 */
[----:B------:R-:W-:-:S05]  /*1780*/  UMOV UR8, UR5 ;  /* 0x0000000500087c82 */ /* 0x000fca0008000000 */
[----:B------:R-:W-:-:S04]  /*1790*/  UIADD3 UR4, UR4, 0xc100, URZ ;  /* 0x0000c10004047890 */ /* 0x000fc8000fffe03f */
[----:B------:R-:W-:-:S04]  /*17a0*/  USHF.R.U32.HI UR4, URZ, 0x4, UR4 ;  /* 0x000000043f047899 */ /* 0x000fc80008011604 */
[----:B------:R-:W-:-:S04]  /*17b0*/  ULOP3.LUT UR4, UR4, 0x3fff, URZ, 0xc0, !UPT ;  /* 0x00003fff04047892 */ /* 0x000fc8000f8ec03f */
[----:B------:R-:W-:-:S04]  /*17c0*/  ULOP3.LUT UR4, UR4, 0x2000000, URZ, 0xfc, !UPT ;  /* 0x0200000004047892 */ /* 0x000fc8000f8efc3f */
[----:B------:R-:W-:-:S07]  /*17d0*/  ULEA UR6, UR41, UR4, 0xa ;  /* 0x0000000429067291 */ /* 0x000fce000f8e503f */
[----:B------:R-:W-:Y:S02]  /*17e0*/  UMOV UR10, UR6 ;  /* 0x00000006000a7c82 */ /* 0x000fe40008000000 */
[----:B------:R-:W-:Y:S01]  /*17f0*/  HGMMA.64x128x16.F32 R24, gdesc[UR8].tnspB, RZ, !UPT, gsb0 ;  /* 0x41e00000081879f0 */ /* 0x000fe2000c0008ff */
[----:B------:R-:W-:Y:S02]  /*1800*/  UIADD3 UR8, UR5, 0x2, URZ ;  /* 0x0000000205087890 */ /* 0x000fe4000fffe03f */
[----:B------:R-:W-:Y:S01]  /*1810*/  UIADD3 UR10, UR6, 0x80, URZ ;  /* 0x00000080060a7890 */ /* 0x000fe2000fffe03f */
[----:B------:R-:W-:Y:S01]  /*1820*/  UMOV UR9, 0x40000040 ;  /* 0x4000004000097882 */ /* 0x000fe20000000000 */
[----:B------:R-:W-:Y:S01]  /*1830*/  UMOV UR11, 0x40000040 ;  /* 0x40000040000b7882 */ /* 0x000fe20000000000 */
[----:B------:R-:W-:Y:S02]  /*1840*/  WARPGROUP.DEPBAR.LE gsb0, 0x0 ;  /* 0x00008000000079c5 */ /* 0x000fe40000010000 */
[----:B------:R-:W-:-:S06]  /*1850*/  WARPGROUP.ARRIVE ;  /* 0x00000000000079c5 */ /* 0x000fcc0000000000 */
[----:B------:R-:W-:Y:S01]  /*1860*/  HGMMA.64x128x16.F32 R24, gdesc[UR8].tnspB, R24, gsb0 ;  /* 0x41e00000081879f0 */ /* 0x000fe20008000818 */
        /* <DEDUP_REMOVED lines=13> */
[----:B------:R-:W-:Y:S03]  /*1940*/  HGMMA.64x128x16.F32 R24, gdesc[UR8].tnspB, R24, gsb0 ;  /* 0x41e00000081879f0 */ /* 0x000fe60008000818 */
[----:B------:R-:W-:Y:S02]  /*1950*/  WARPGROUP.DEPBAR.LE gsb0, 0x0 ;  /* 0x00008000000079c5 */ /* 0x000fe40000010000 */
[----:B------:R-:W-:Y:S05]  /*1960*/  @!P2 BRA `(.L_x_22) ;  /* 0x000000040028a947 */ /* 0x000fea0003800000 */
[----:B------:R-:W-:Y:S01]  /*1970*/  UIADD3 UR5, UR41, 0x1, URZ ;  /* 0x0000000129057890 */ /* 0x000fe2000fffe03f */
[----:B01----:R-:W-:Y:S02]  /*1980*/  IMAD.U32 R0, RZ, RZ, UR44 ;  /* 0x0000002cff007e24 */ /* 0x003fe4000f8e00ff */
[----:B------:R-:W-:Y:S01]  /*1990*/  IMAD.U32 R3, RZ, RZ, UR41 ;  /* 0x00000029ff037e24 */ /* 0x000fe2000f8e00ff */
[----:B------:R-:W-:-:S04]  /*19a0*/  UISETP.NE.AND UP0, UPT, UR5, 0x3, UPT ;  /* 0x000000030500788c */ /* 0x000fc8000bf05270 */
[----:B------:R-:W-:Y:S02]  /*19b0*/  USEL UR6, URZ, 0x1, UP0 ;  /* 0x000000013f067887 */ /* 0x000fe40008000000 */
[----:B------:R-:W-:Y:S02]  /*19c0*/  USEL UR5, UR5, URZ, UP0 ;  /* 0x0000003f05057287 */ /* 0x000fe40008000000 */
[----:B------:R-:W-:-:S06]  /*19d0*/  ULOP3.LUT UR6, UR40, UR6, URZ, 0x3c, !UPT ;  /* 0x0000000628067292 */ /* 0x000fcc000f8e3c3f */
[----:B------:R-:W-:-:S07]  /*19e0*/  IMAD.U32 R7, RZ, RZ, UR6 ;  /* 0x00000006ff077e24 */ /* 0x000fce000f8e00ff */
.L_x_29:
[----:B------:R-:W-:Y:S05]  /*19f0*/  @!P0 BRA `(.L_x_23) ;  /* 0x0000000000048947 */ /* 0x000fea0003800000 */
[----:B------:R-:W-:Y:S01]  /*1a00*/  BPT.TRAP 0x1 ;  /* 0x000000040000795c */ /* 0x000fe20000300000 */
.L_x_23:
[----:B------:R-:W0:Y:S01]  /*1a10*/  S2UR UR7, SR_CgaCtaId ;  /* 0x00000000000779c3 */ /* 0x000e220000008800 */
[----:B------:R-:W-:Y:S01]  /*1a20*/  UMOV UR6, 0x400 ;  /* 0x0000040000067882 */ /* 0x000fe20000000000 */
[----:B------:R-:W-:Y:S01]  /*1a30*/  IMAD.U32 R5, RZ, RZ, UR5 ;  /* 0x00000005ff057e24 */ /* 0x000fe2000f8e00ff */
[----:B------:R-:W-:Y:S01]  /*1a40*/  SHF.L.U32 R4, R7, 0x1f, RZ ;  /* 0x0000001f07047819 */ /* 0x000fe200000006ff */
[----:B0-----:R-:W-:-:S06]  /*1a50*/  ULEA UR6, UR7, UR6, 0x18 ;  /* 0x0000000607067291 */ /* 0x001fcc000f8ec03f */
[----:B------:R-:W-:-:S04]  /*1a60*/  IMAD.U32 R6, RZ, RZ, UR6 ;  /* 0x00000006ff067e24 */ /* 0x000fc8000f8e00ff */
[----:B------:R-:W-:-:S04]  /*1a70*/  IMAD R5, R5, 0x8, R6 ;  /* 0x0000000805057824 */ /* 0x000fc800078e0206 */
[----:B------:R0:W1:Y:S01]  /*1a80*/  SYNCS.PHASECHK.TRANS64.TRYWAIT P1, [R5+URZ], R4 ;  /* 0x00000004050075a7 */ /* 0x000062000802017f */
[----:B------:R-:W-:Y:S05]  /*1a90*/  @!P0 BRA `(.L_x_24) ;  /* 0x0000000000048947 */ /* 0x000fea0003800000 */
[----:B------:R-:W-:Y:S01]  /*1aa0*/  BPT.TRAP 0x1 ;  /* 0x000000040000795c */ /* 0x000fe20000300000 */
.L_x_24:
[----:B-1----:R-:W-:Y:S05]  /*1ab0*/  @P1 BRA `(.L_x_25) ;  /* 0x0000000000081947 */ /* 0x002fea0003800000 */
[----:B------:R-:W1:Y:S02]  /*1ac0*/  SYNCS.PHASECHK.TRANS64.TRYWAIT P1, [R5+URZ], R4 ;  /* 0x00000004050075a7 */ /* 0x000e64000802017f */
[----:B-1----:R-:W-:Y:S05]  /*1ad0*/  @!P1 BRA `(.L_x_26) ;  /* 0x0000006000809947 */ /* 0x002fea0003800000 */
.L_x_25:
[----:B------:R-:W-:Y:S01]  /*1ae0*/  ULEA UR6, UR5, UR45, 0xa ;  /* 0x0000002d05067291 */ /* 0x000fe2000f8e503f */
[----:B------:R-:W-:Y:S01]  /*1af0*/  WARPGROUP.ARRIVE ;  /* 0x00000000000079c5 */ /* 0x000fe20000000000 */
[----:B------:R-:W-:Y:S01]  /*1b00*/  ULEA UR7, UR5, UR4, 0xa ;  /* 0x0000000405077291 */ /* 0x000fe2000f8e503f */
[----:B------:R-:W-:Y:S01]  /*1b10*/  UMOV UR9, 0x40000040 ;  /* 0x4000004000097882 */ /* 0x000fe20000000000 */
[----:B------:R-:W-:-:S03]  /*1b20*/  UMOV UR11, 0x40000040 ;  /* 0x40000040000b7882 */ /* 0x000fc60000000000 */
[----:B------:R-:W-:Y:S02]  /*1b30*/  UMOV UR8, UR6 ;  /* 0x0000000600087c82 */ /* 0x000fe40008000000 */
[----:B------:R-:W-:Y:S02]  /*1b40*/  UMOV UR10, UR7 ;  /* 0x00000007000a7c82 */ /* 0x000fe40008000000 */
[----:B------:R-:W-:Y:S01]  /*1b50*/  HGMMA.64x128x16.F32 R24, gdesc[UR8].tnspB, R24, gsb0 ;  /* 0x41e00000081879f0 */ /* 0x000fe20008000818 */
[----:B------:R-:W-:Y:S02]  /*1b60*/  UIADD3 UR8, UR6, 0x2, URZ ;  /* 0x0000000206087890 */ /* 0x000fe4000fffe03f */
[----:B------:R-:W-:Y:S01]  /*1b70*/  UIADD3 UR10, UR7, 0x80, URZ ;  /* 0x00000080070a7890 */ /* 0x000fe2000fffe03f */
[----:B------:R-:W-:Y:S01]  /*1b80*/  UMOV UR9, 0x40000040 ;  /* 0x4000004000097882 */ /* 0x000fe20000000000 */
[----:B------:R-:W-:Y:S01]  /*1b90*/  UMOV UR11, 0x40000040 ;  /* 0x40000040000b7882 */ /* 0x000fe20000000000 */
[----:B------:R-:W-:-:S02]  /*1ba0*/  WARPGROUP.DEPBAR.LE gsb0, 0x0 ;  /* 0x00008000000079c5 */ /* 0x000fc40000010000 */
        /* <DEDUP_REMOVED lines=18> */
[----:B------:R-:W-:Y:S01]  /*1cd0*/  BPT.TRAP 0x1 ;  /* 0x000000040000795c */ /* 0x000fe20000300000 */
.L_x_27:
[----:B------:R-:W-:-:S13]  /*1ce0*/  ISETP.NE.AND P1, PT, R102, RZ, PT ;  /* 0x000000ff6600720c */ /* 0x000fda0003f25270 */
[----:B01----:R-:W-:-:S04]  /*1cf0*/  @P1 IMAD R4, R3, 0x8, R6 ;  /* 0x0000000803041824 */ /* 0x003fc800078e0206 */
[----:B------:R-:W-:-:S05]  /*1d00*/  @P1 VIADD R4, R4, 0x18 ;  /* 0x0000001804041836 */ /* 0x000fca0000000000 */
[----:B------:R-:W-:-:S04]  /*1d10*/  @P1 PRMT R4, R19, 0x654, R4 ;  /* 0x0000065413041816 */ /* 0x000fc80000000004 */
[----:B------:R0:W-:Y:S01]  /*1d20*/  @P1 SYNCS.ARRIVE.TRANS64.RED.A1T0 RZ, [R4+URZ], RZ ;  /* 0x000000ff04ff19a7 */ /* 0x0001e2000810043f */
[----:B------:R-:W-:-:S13]  /*1d30*/  ISETP.GT.U32.AND P1, PT, R18, 0x1, PT ;  /* 0x000000011200780c */ /* 0x000fda0003f24070 */
[----:B0-----:R-:W-:Y:S05]  /*1d40*/  @P1 BRA `(.L_x_28) ;  /* 0x0000000000041947 */ /* 0x001fea0003800000 */
[----:B------:R-:W-:Y:S01]  /*1d50*/  BPT.TRAP 0x1 ;  /* 0x000000040000795c */ /* 0x000fe20000300000 */
.L_x_28:
[----:B------:R-:W-:Y:S01]  /*1d60*/  UIADD3 UR5, UR5, 0x1, URZ ;  /* 0x0000000105057890 */ /* 0x000fe2000fffe03f */
[C---:B------:R-:W-:Y:S01]  /*1d70*/  ISETP.GT.AND P2, PT, R0.reuse, 0x1, PT ;  /* 0x000000010000780c */ /* 0x040fe20003f44270 */
[----:B------:R-:W-:Y:S02]  /*1d80*/  VIADD R3, R3, 0x1 ;  /* 0x0000000103037836 */ /* 0x000fe40000000000 */
[----:B------:R-:W-:Y:S01]  /*1d90*/  UISETP.NE.AND UP0, UPT, UR5, 0x3, UPT ;  /* 0x000000030500788c */ /* 0x000fe2000bf05270 */
[----:B------:R-:W-:Y:S02]  /*1da0*/  VIADD R0, R0, 0xffffffff ;  /* 0xffffffff00007836 */ /* 0x000fe40000000000 */
[C---:B------:R-:W-:Y:S01]  /*1db0*/  ISETP.NE.AND P1, PT, R3.reuse, 0x3, PT ;  /* 0x000000030300780c */ /* 0x040fe20003f25270 */
[----:B------:R-:W-:Y:S02]  /*1dc0*/  USEL UR6, URZ, 0x1, UP0 ;  /* 0x000000013f067887 */ /* 0x000fe40008000000 */
[----:B------:R-:W-:Y:S01]  /*1dd0*/  USEL UR5, UR5, URZ, UP0 ;  /* 0x0000003f05057287 */ /* 0x000fe20008000000 */
[----:B------:R-:W-:-:S03]  /*1de0*/  SEL R3, R3, RZ, P1 ;  /* 0x000000ff03037207 */ /* 0x000fc60000800000 */
[----:B------:R-:W-:Y:S01]  /*1df0*/  LOP3.LUT R7, R7, UR6, RZ, 0x3c, !PT ;  /* 0x0000000607077c12 */ /* 0x000fe2000f8e3cff */
[----:B------:R-:W-:Y:S07]  /*1e00*/  @P2 BRA `(.L_x_29) ;  /* 0xfffffff800f82947 */ /* 0x000fee000383ffff */
.L_x_22:
[----:B01----:R-:W0:Y:S02]  /*1e10*/  LDC R0, c[0x0][0x28c] ;  /* 0x0000a300ff007b82 */ /* 0x003e240000000800 */
[----:B0-----:R-:W-:-:S13]  /*1e20*/  ISETP.GE.AND P1, PT, R0, 0x1, PT ;  /* 0x000000010000780c */ /* 0x001fda0003f26270 */
[----:B------:R-:W-:Y:S05]  /*1e30*/  @!P1 BRA `(.L_x_30) ;  /* 0x0000000000449947 */ /* 0x000fea0003800000 */
[----:B------:R-:W-:Y:S05]  /*1e40*/  @!P0 BRA `(.L_x_31) ;  /* 0x0000000000048947 */ /* 0x000fea0003800000 */
[----:B------:R-:W-:Y:S01]  /*1e50*/  BPT.TRAP 0x1 ;  /* 0x000000040000795c */ /* 0x000fe20000300000 */
.L_x_31:
[----:B------:R-:W-:-:S13]  /*1e60*/  ISETP.NE.AND P0, PT, R102, RZ, PT ;  /* 0x000000ff6600720c */ /* 0x000fda0003f05270 */
[----:B------:R-:W-:-:S05]  /*1e70*/  VOTEU.ANY UP0, P0 ;  /* 0x00000000003f7886 */ /* 0x000fca0000000100 */
[----:B------:R-:W-:-:S06]  /*1e80*/  @UP0 UIADD3 UR4, UR44, UR41, URZ ;  /* 0x000000292c040290 */ /* 0x000fcc000fffe03f */
[----:B------:R-:W-:Y:S02]  /*1e90*/  IMAD.U32 R4, RZ, RZ, UR4 ;  /* 0x00000004ff047e24 */ /* 0x000fe4000f8e00ff */
[----:B------:R-:W-:Y:S02]  /*1ea0*/  IMAD.U32 R3, RZ, RZ, UR4 ;  /* 0x00000004ff037e24 */ /* 0x000fe4000f8e00ff */
[----:B------:R-:W-:-:S05]  /*1eb0*/  @P0 IMAD.WIDE.U32 R4, R4, -0x55555555, RZ ;  /* 0xaaaaaaab04040825 */ /* 0x000fca00078e00ff */
[----:B------:R-:W-:-:S05]  /*1ec0*/  @P0 SHF.R.U32.HI R0, RZ, 0x1, R5 ;  /* 0x00000001ff000819 */ /* 0x000fca0000011605 */
[----:B------:R-:W-:-:S04]  /*1ed0*/  @P0 IMAD R0, R0, -0x3, R3 ;  /* 0xfffffffd00000824 */ /* 0x000fc800078e0203 */
[----:B------:R-:W-:-:S04]  /*1ee0*/  @P0 IMAD R0, R0, 0x8, R6 ;  /* 0x0000000800000824 */ /* 0x000fc800078e0206 */
[----:B------:R-:W-:-:S05]  /*1ef0*/  @P0 VIADD R0, R0, 0x18 ;  /* 0x0000001800000836 */ /* 0x000fca0000000000 */
[----:B------:R-:W-:-:S04]  /*1f00*/  @P0 PRMT R0, R19, 0x654, R0 ;  /* 0x0000065413000816 */ /* 0x000fc80000000000 */
[----:B------:R0:W-:Y:S01]  /*1f10*/  @P0 SYNCS.ARRIVE.TRANS64.RED.A1T0 RZ, [R0+URZ], RZ ;  /* 0x000000ff00ff09a7 */ /* 0x0001e2000810043f */
[----:B------:R-:W-:-:S13]  /*1f20*/  ISETP.GT.U32.AND P0, PT, R18, 0x1, PT ;  /* 0x000000011200780c */ /* 0x000fda0003f04070 */
[----:B0-----:R-:W-:Y:S05]  /*1f30*/  @P0 BRA `(.L_x_30) ;  /* 0x0000000000040947 */ /* 0x001fea0003800000 */
[----:B------:R-:W-:Y:S01]  /*1f40*/  BPT.TRAP 0x1 ;  /* 0x000000040000795c */ /* 0x000fe20000300000 */
.L_x_30:
[----:B------:R-:W-:Y:S01]  /*1f50*/  IMAD.SHL.U32 R3, R100, 0x80, RZ ;  /* 0x0000008064037824 */ /* 0x000fe200078e00ff */
[----:B------:R-:W-:Y:S01]  /*1f60*/  UIADD3 UR41, UR43, UR41, URZ ;  /* 0x000000292b297290 */ /* 0x000fe2000fffe03f */
[----:B------:R-:W-:Y:S01]  /*1f70*/  SHF.R.S32.HI R13, RZ, 0x1f, R99 ;  /* 0x0000001fff0d7819 */ /* 0x000fe20000011463 */
[----:B------:R-:W-:Y:S01]  /*1f80*/  UISETP.GE.U32.AND UP1, UPT, UR43, 0x3, UPT ;  /* 0x000000032b00788c */ /* 0x000fe2000bf26070 */
[----:B------:R-:W-:Y:S01]  /*1f90*/  IMAD.SHL.U32 R7, R101, 0x80, RZ ;  /* 0x0000008065077824 */ /* 0x000fe200078e00ff */
[----:B------:R-:W-:Y:S01]  /*1fa0*/  ULDC UR7, c[0x0][0x288] ;  /* 0x0000a20000077ab9 */ /* 0x000fe20000000800 */
[C---:B------:R-:W-:Y:S01]  /*1fb0*/  LOP3.LUT R8, R3.reuse, 0x6, R94, 0xf8, !PT ;  /* 0x0000000603087812 */ /* 0x040fe200078ef85e */
[----:B------:R-:W-:Y:S01]  /*1fc0*/  UISETP.GT.U32.AND UP0, UPT, UR41, 0x2, UPT ;  /* 0x000000022900788c */ /* 0x000fe2000bf04070 */
[----:B------:R-:W-:Y:S01]  /*1fd0*/  ISETP.GE.AND P0, PT, R3, UR7, PT ;  /* 0x0000000703007c0c */ /* 0x000fe2000bf06270 */
[----:B------:R-:W-:Y:S01]  /*1fe0*/  ULDC.64 UR4, c[0x0][0x5d0] ;  /* 0x0001740000047ab9 */ /* 0x000fe20000000a00 */
[--C-:B------:R-:W-:Y:S01]  /*1ff0*/  SHF.R.S32.HI R9, RZ, 0x1f, R8.reuse ;  /* 0x0000001fff097819 */ /* 0x100fe20000011408 */
[----:B------:R-:W-:Y:S01]  /*2000*/  ULDC UR10, c[0x0][0x284] ;  /* 0x0000a100000a7ab9 */ /* 0x000fe20000000800 */
[----:B------:R-:W-:Y:S01]  /*2010*/  IMAD R0, R13, UR4, RZ ;  /* 0x000000040d007c24 */ /* 0x000fe2000f8e02ff */
[----:B------:R-:W-:Y:S01]  /*2020*/  UISETP.LT.U32.AND UP0, UPT, UR43, 0x3, UP0 ;  /* 0x000000032b00788c */ /* 0x000fe20008701070 */
[----:B------:R-:W-:Y:S01]  /*2030*/  ISETP.GE.OR P0, PT, R7, UR10, P0 ;  /* 0x0000000a07007c0c */ /* 0x000fe20008706670 */
[----:B------:R-:W-:Y:S01]  /*2040*/  IMAD.WIDE.U32 R4, R99, UR4, R8 ;  /* 0x0000000463047c25 */ /* 0x000fe2000f8e0008 */
[----:B------:R-:W-:Y:S01]  /*2050*/  ULDC.64 UR8, c[0x0][0x5c8] ;  /* 0x0001720000087ab9 */ /* 0x000fe20000000a00 */
[----:B------:R-:W-:-:S02]  /*2060*/  USEL UR6, URZ, 0x1, !UP0 ;  /* 0x000000013f067887 */ /* 0x000fc4000c000000 */
[----:B------:R-:W-:Y:S01]  /*2070*/  IMAD R11, R99, UR5, R0 ;  /* 0x00000005630b7c24 */ /* 0x000fe2000f8e0200 */
[----:B------:R-:W-:Y:S01]  /*2080*/  @UP1 UIMAD.WIDE.U32 UR4, UR41, -0x55555555, URZ ;  /* 0xaaaaaaab290418a5 */ /* 0x000fe2000f8e003f */
[----:B------:R-:W-:Y:S01]  /*2090*/  IMAD.WIDE R100, R101, 0x80, R22 ;  /* 0x0000008065647825 */ /* 0x000fe200078e0216 */
[----:B------:R-:W-:Y:S02]  /*20a0*/  ULOP3.LUT UR40, UR40, UR6, URZ, 0x3c, !UPT ;  /* 0x0000000628287292 */ /* 0x000fe4000f8e3c3f */
[----:B------:R-:W-:Y:S01]  /*20b0*/  @UP1 USHF.R.U32.HI UR4, URZ, 0x1, UR5 ;  /* 0x000000013f041899 */ /* 0x000fe20008011605 */
[----:B------:R-:W-:Y:S02]  /*20c0*/  IMAD.IADD R5, R5, 0x1, R11 ;  /* 0x0000000105057824 */ /* 0x000fe400078e020b */
[----:B------:R-:W-:Y:S01]  /*20d0*/  IMAD R11, R101, UR8, RZ ;  /* 0x00000008650b7c24 */ /* 0x000fe2000f8e02ff */
[----:B------:R-:W-:Y:S01]  /*20e0*/  @UP1 ULOP3.LUT UR40, UR40, 0x1, UR4, 0x78, !UPT ;  /* 0x0000000128281892 */ /* 0x000fe2000f8e7804 */
[----:B------:R-:W-:-:S04]  /*20f0*/  IMAD.WIDE.U32 R104, R100, UR8, R4 ;  /* 0x0000000864687c25 */ /* 0x000fc8000f8e0004 */
[----:B------:R-:W-:Y:S02]  /*2100*/  IMAD R11, R100, UR9, R11 ;  /* 0x00000009640b7c24 */ /* 0x000fe4000f8e020b */
[----:B------:R-:W-:Y:S01]  /*2110*/  IMAD.MOV.U32 R0, RZ, RZ, -0x1 ;  /* 0xffffffffff007424 */ /* 0x000fe200078e00ff */
[----:B------:R-:W-:Y:S06]  /*2120*/  @P0 BRA `(.L_x_32) ;  /* 0x0000004000040947 */ /* 0x000fec0003800000 */
[----:B-----5:R-:W-:Y:S01]  /*2130*/  FSETP.NEU.AND P1, PT, R89, RZ, PT ;  /* 0x000000ff5900720b */ /* 0x020fe20003f2d000 */
[----:B------:R-:W-:Y:S01]  /*2140*/  IMAD.IADD R4, R93, 0x1, -R3 ;  /* 0x000000015d047824 */ /* 0x000fe200078e0a03 */
[----:B------:R-:W-:Y:S01]  /*2150*/  BSSY B0, `(.L_x_32) ;  /* 0x00003fe000007945 */ /* 0x000fe20003800000 */
[----:B------:R-:W-:Y:S02]  /*2160*/  IMAD.IADD R3, R98, 0x1, -R7 ;  /* 0x0000000162037824 */ /* 0x000fe400078e0a07 */
[----:B------:R-:W-:Y:S01]  /*2170*/  IMAD.IADD R115, R105, 0x1, R11 ;  /* 0x0000000169737824 */ /* 0x000fe200078e020b */
[----:B------:R-:W-:-:S04]  /*2180*/  ISETP.GT.AND P0, PT, R4, RZ, PT ;  /* 0x000000ff0400720c */ /* 0x000fc80003f04270 */
[----:B------:R-:W-:-:S03]  /*2190*/  ISETP.GT.AND P3, PT, R3, RZ, P0 ;  /* 0x000000ff0300720c */ /* 0x000fc60000764270 */
[----:B------:R-:W-:Y:S10]  /*21a0*/  @!P1 BRA `(.L_x_33) ;  /* 0x0000002c00289947 */ /* 0x000ff40003800000 */
[----:B------:R-:W0:Y:S01]  /*21b0*/  LDC.64 R108, c[0x0][0x5b8] ;  /* 0x00016e00ff6c7b82 */ /* 0x000e220000000a00 */
[----:B------:R-:W-:-:S07]  /*21c0*/  ULDC.64 UR4, c[0x0][0x5c0] ;  /* 0x0001700000047ab9 */ /* 0x000fce0000000a00 */
[----:B------:R-:W1:Y:S08]  /*21d0*/  LDC.64 R110, c[0x0][0x5b0] ;  /* 0x00016c00ff6e7b82 */ /* 0x000e700000000a00 */
[----:B------:R-:W2:Y:S01]  /*21e0*/  LDC.64 R112, c[0x0][0x5a8] ;  /* 0x00016a00ff707b82 */ /* 0x000ea20000000a00 */
[-C--:B0-----:R-:W-:Y:S02]  /*21f0*/  IMAD R6, R13, R108.reuse, RZ ;  /* 0x0000006c0d067224 */ /* 0x081fe400078e02ff */
[----:B------:R-:W-:-:S04]  /*2200*/  IMAD.WIDE.U32 R106, R99, R108, R8 ;  /* 0x0000006c636a7225 */ /* 0x000fc800078e0008 */
[----:B------:R-:W-:Y:S02]  /*2210*/  IMAD R105, R99, R109, R6 ;  /* 0x0000006d63697224 */ /* 0x000fe400078e0206 */
[-C--:B-1----:R-:W-:Y:S02]  /*2220*/  IMAD R5, R101, R110.reuse, RZ ;  /* 0x0000006e65057224 */ /* 0x082fe400078e02ff */
[----:B------:R-:W-:Y:S02]  /*2230*/  IMAD.IADD R13, R107, 0x1, R105 ;  /* 0x000000016b0d7824 */ /* 0x000fe400078e0269 */
[----:B------:R-:W-:Y:S02]  /*2240*/  IMAD.MOV.U32 R12, RZ, RZ, R106 ;  /* 0x000000ffff0c7224 */ /* 0x000fe400078e006a */
[C---:B------:R-:W-:Y:S02]  /*2250*/  IMAD R109, R100.reuse, R111, R5 ;  /* 0x0000006f646d7224 */ /* 0x040fe400078e0205 */
[----:B------:R-:W-:-:S04]  /*2260*/  IMAD.WIDE.U32 R6, R100, R110, R12 ;  /* 0x0000006e64067225 */ /* 0x000fc800078e000c */
[----:B------:R-:W-:Y:S01]  /*2270*/  IMAD.IADD R5, R7, 0x1, R109 ;  /* 0x0000000107057824 */ /* 0x000fe200078e026d */
[----:B--2---:R-:W-:-:S04]  /*2280*/  LEA R14, P1, R6, R112, 0x1 ;  /* 0x00000070060e7211 */ /* 0x004fc800078208ff */
[----:B------:R-:W-:-:S05]  /*2290*/  LEA.HI.X R15, R6, R113, R5, 0x1, P1 ;  /* 0x00000071060f7211 */ /* 0x000fca00008f0c05 */
[----:B------:R0:W2:Y:S01]  /*22a0*/  @P3 LDG.E.LTC128B.U16 R5, desc[UR38][R14.64] ;  /* 0x000000260e053981 */ /* 0x0000a2000c1e1520 */
[----:B------:R-:W-:Y:S01]  /*22b0*/  IMAD.WIDE.U32 R6, R100, R110, R8 ;  /* 0x0000006e64067225 */ /* 0x000fe200078e0008 */
[----:B------:R-:W-:Y:S03]  /*22c0*/  BSSY B1, `(.L_x_34) ;  /* 0x0000013000017945 */ /* 0x000fe60003800000 */
[----:B------:R-:W-:Y:S02]  /*22d0*/  IMAD.IADD R7, R109, 0x1, R7 ;  /* 0x000000016d077824 */ /* 0x000fe400078e0207 */
[----:B------:R-:W-:Y:S01]  /*22e0*/  IMAD.WIDE.U32 R20, R99, R108, R6 ;  /* 0x0000006c63147225 */ /* 0x000fe200078e0006 */
[----:B0-----:R-:W-:-:S03]  /*22f0*/  SHF.L.U64.HI R15, R110, 0x3, R111 ;  /* 0x000000036e0f7819 */ /* 0x001fc6000001026f */
[----:B------:R-:W-:Y:S01]  /*2300*/  IMAD.IADD R7, R105, 0x1, R21 ;  /* 0x0000000169077824 */ /* 0x000fe200078e0215 */
[----:B------:R-:W-:Y:S01]  /*2310*/  LEA R6, P4, R20, R112, 0x1 ;  /* 0x0000007014067211 */ /* 0x000fe200078808ff */
[----:B------:R-:W-:-:S03]  /*2320*/  IMAD.SHL.U32 R14, R110, 0x8, RZ ;  /* 0x000000086e0e7824 */ /* 0x000fc600078e00ff */
[----:B------:R-:W-:Y:S01]  /*2330*/  LEA.HI.X R7, R20, R113, R7, 0x1, P4 ;  /* 0x0000007114077211 */ /* 0x000fe200020f0c07 */
[----:B--2---:R-:W-:-:S05]  /*2340*/  HADD2.F32 R10, -RZ, R5.H0_H0 ;  /* 0x20000005ff0a7230 */ /* 0x004fca0000004100 */
[----:B------:R-:W-:Y:S01]  /*2350*/  FMUL R11, R10, R89 ;  /* 0x000000590a0b7220 */ /* 0x000fe20000400000 */
[----:B------:R-:W-:-:S03]  /*2360*/  LEA R10, P1, R104, UR4, 0x1 ;  /* 0x00000004680a7c11 */ /* 0x000fc6000f8208ff */
[----:B------:R-:W-:Y:S01]  /*2370*/  FFMA R24, R24, R88, R11 ;  /* 0x0000005818187223 */ /* 0x000fe2000000000b */
[----:B------:R-:W-:Y:S02]  /*2380*/  LEA.HI.X R11, R104, UR5, R115, 0x1, P1 ;  /* 0x00000005680b7c11 */ /* 0x000fe400088f0c73 */
[----:B------:R-:W-:Y:S02]  /*2390*/  ISETP.GT.AND P1, PT, R4, 0x1, PT ;  /* 0x000000010400780c */ /* 0x000fe40003f24270 */
[----:B------:R-:W-:Y:S02]  /*23a0*/  F2FP.F16.F32.PACK_AB R24, RZ, R24 ;  /* 0x00000018ff18723e */ /* 0x000fe400000000ff */
[----:B------:R-:W-:-:S03]  /*23b0*/  ISETP.GT.AND P2, PT, R3, RZ, P1 ;  /* 0x000000ff0300720c */ /* 0x000fc60000f44270 */
[----:B------:R0:W-:Y:S10]  /*23c0*/  @P3 STG.E.U16 desc[UR38][R10.64], R24 ;  /* 0x000000180a003986 */ /* 0x0001f4000c101526 */
[----:B------:R-:W-:Y:S05]  /*23d0*/  @!P2 BRA `(.L_x_35) ;  /* 0x000000000004a947 */ /* 0x000fea0003800000 */
[----:B------:R1:W5:Y:S02]  /*23e0*/  LDG.E.LTC128B.U16 R5, desc[UR38][R6.64+0x2] ;  /* 0x0000022606057981 */ /* 0x000364000c1e1520 */
.L_x_35:
[----:B------:R-:W-:Y:S05]  /*23f0*/  BSYNC B1 ;  /* 0x0000000000017941 */ /* 0x000fea0003800000 */
.L_x_34:
[----:B-----5:R-:W-:Y:S01]  /*2400*/  HADD2.F32 R12, -RZ, R5.H0_H0 ;  /* 0x20000005ff0c7230 */ /* 0x020fe20000004100 */
[----:B------:R-:W-:Y:S01]  /*2410*/  ISETP.GT.AND P0, PT, R3, 0x8, P0 ;  /* 0x000000080300780c */ /* 0x000fe20000704270 */
[----:B------:R-:W-:Y:S01]  /*2420*/  IMAD.WIDE.U32 R20, R100, R110, R14 ;  /* 0x0000006e64147225 */ /* 0x000fe200078e000e */
[----:B0-----:R-:W-:-:S03]  /*2430*/  PRMT R24, R5, 0x7610, R24 ;  /* 0x0000761005187816 */ /* 0x001fc60000000018 */
[----:B------:R-:W-:Y:S01]  /*2440*/  FMUL R12, R12, R89 ;  /* 0x000000590c0c7220 */ /* 0x000fe20000400000 */
[----:B------:R-:W-:Y:S01]  /*2450*/  IMAD.IADD R109, R109, 0x1, R21 ;  /* 0x000000016d6d7824 */ /* 0x000fe200078e0215 */
[----:B------:R-:W-:Y:S02]  /*2460*/  IADD3 R106, P3, R106, R20, RZ ;  /* 0x000000146a6a7210 */ /* 0x000fe40007f7e0ff */
[----:B------:R-:W-:-:S03]  /*2470*/  FFMA R12, R25, R88, R12 ;  /* 0x00000058190c7223 */ /* 0x000fc6000000000c */
[----:B------:R-:W-:Y:S01]  /*2480*/  IMAD.X R13, R109, 0x1, R13, P3 ;  /* 0x000000016d0d7824 */ /* 0x000fe200018e060d */
[C---:B------:R-:W-:Y:S02]  /*2490*/  LEA R14, P3, R106.reuse, R112, 0x1 ;  /* 0x000000706a0e7211 */ /* 0x040fe400078608ff */
[----:B------:R-:W-:Y:S02]  /*24a0*/  F2FP.F16.F32.PACK_AB R12, RZ, R12 ;  /* 0x0000000cff0c723e */ /* 0x000fe400000000ff */
[----:B------:R-:W-:Y:S02]  /*24b0*/  LEA.HI.X R15, R106, R113, R13, 0x1, P3 ;  /* 0x000000716a0f7211 */ /* 0x000fe400018f0c0d */
[----:B------:R-:W-:-:S05]  /*24c0*/  PRMT R21, R12, 0x7610, R21 ;  /* 0x000076100c157816 */ /* 0x000fca0000000015 */
[----:B------:R0:W-:Y:S04]  /*24d0*/  @P2 STG.E.U16 desc[UR38][R10.64+0x2], R21 ;  /* 0x000002150a002986 */ /* 0x0001e8000c101526 */
[----:B------:R-:W2:Y:S01]  /*24e0*/  @P0 LDG.E.LTC128B.U16 R24, desc[UR38][R14.64] ;  /* 0x000000260e180981 */ /* 0x000ea2000c1e1520 */
[----:B------:R-:W-:Y:S01]  /*24f0*/  IADD3 R20, P2, R8, R20, RZ ;  /* 0x0000001408147210 */ /* 0x000fe20007f5e0ff */
[----:B------:R-:W-:Y:S01]  /*2500*/  BSSY B1, `(.L_x_36) ;  /* 0x0000011000017945 */ /* 0x000fe20003800000 */
[C---:B------:R-:W-:Y:S02]  /*2510*/  SHF.L.U64.HI R13, R90.reuse, 0x1, R91 ;  /* 0x000000015a0d7819 */ /* 0x040fe4000001025b */
[----:B------:R-:W-:Y:S01]  /*2520*/  ISETP.GT.AND P1, PT, R3, 0x8, P1 ;  /* 0x000000080300780c */ /* 0x000fe20000f24270 */
[----:B0-----:R-:W-:Y:S01]  /*2530*/  IMAD.X R21, R9, 0x1, R109, P2 ;  /* 0x0000000109157824 */ /* 0x001fe200010e066d */
[----:B------:R-:W-:Y:S01]  /*2540*/  LEA R12, P2, R90, R10, 0x1 ;  /* 0x0000000a5a0c7211 */ /* 0x000fe200078408ff */
[----:B------:R-:W-:-:S04]  /*2550*/  IMAD.WIDE.U32 R20, R99, R108, R20 ;  /* 0x0000006c63147225 */ /* 0x000fc800078e0014 */
[----:B------:R-:W-:Y:S02]  /*2560*/  IMAD.X R13, R13, 0x1, R11, P2 ;  /* 0x000000010d0d7824 */ /* 0x000fe400010e060b */
[----:B------:R-:W-:Y:S02]  /*2570*/  IMAD.IADD R9, R105, 0x1, R21 ;  /* 0x0000000169097824 */ /* 0x000fe400078e0215 */
[----:B--2---:R-:W-:-:S05]  /*2580*/  HADD2.F32 R8, -RZ, R24.H0_H0 ;  /* 0x20000018ff087230 */ /* 0x004fca0000004100 */
[----:B------:R-:W-:Y:S01]  /*2590*/  FMUL R5, R8, R89 ;  /* 0x0000005908057220 */ /* 0x000fe20000400000 */
[----:B------:R-:W-:-:S03]  /*25a0*/  LEA R8, P3, R20, R112, 0x1 ;  /* 0x0000007014087211 */ /* 0x000fc600078608ff */
[----:B------:R-:W-:Y:S01]  /*25b0*/  FFMA R5, R26, R88, R5 ;  /* 0x000000581a057223 */ /* 0x000fe20000000005 */
[----:B------:R-:W-:-:S04]  /*25c0*/  LEA.HI.X R9, R20, R113, R9, 0x1, P3 ;  /* 0x0000007114097211 */ /* 0x000fc800018f0c09 */
[----:B------:R-:W-:-:S05]  /*25d0*/  F2FP.F16.F32.PACK_AB R5, RZ, R5 ;  /* 0x00000005ff05723e */ /* 0x000fca00000000ff */
[----:B------:R0:W-:Y:S01]  /*25e0*/  @P0 STG.E.U16 desc[UR38][R12.64], R5 ;  /* 0x000000050c000986 */ /* 0x0001e2000c101526 */
[----:B------:R-:W-:Y:S05]  /*25f0*/  @!P1 BRA `(.L_x_37) ;  /* 0x0000000000049947 */ /* 0x000fea0003800000 */
[----:B------:R2:W5:Y:S02]  /*2600*/  LDG.E.LTC128B.U16 R24, desc[UR38][R8.64+0x2] ;  /* 0x0000022608187981 */ /* 0x000564000c1e1520 */
.L_x_37:
[----:B------:R-:W-:Y:S05]  /*2610*/  BSYNC B1 ;  /* 0x0000000000017941 */ /* 0x000fea0003800000 */
.L_x_36:
[----:B-----5:R-:W-:Y:S01]  /*2620*/  HADD2.F32 R14, -RZ, R24.H0_H0 ;  /* 0x20000018ff0e7230 */ /* 0x020fe20000004100 */
[----:B------:R-:W-:Y:S01]  /*2630*/  ISETP.GT.AND P0, PT, R4, 0x8, PT ;  /* 0x000000080400780c */ /* 0x000fe20003f04270 */
[----:B------:R-:W-:Y:S03]  /*2640*/  BSSY B1, `(.L_x_38) ;  /* 0x0000008000017945 */ /* 0x000fe60003800000 */
[----:B------:R-:W-:Y:S01]  /*2650*/  FMUL R14, R14, R89 ;  /* 0x000000590e0e7220 */ /* 0x000fe20000400000 */
[----:B------:R-:W-:-:S03]  /*2660*/  ISETP.GT.AND P2, PT, R3, RZ, P0 ;  /* 0x000000ff0300720c */ /* 0x000fc60000744270 */
[----:B------:R-:W-:-:S05]  /*2670*/  FFMA R14, R27, R88, R14 ;  /* 0x000000581b0e7223 */ /* 0x000fca000000000e */
[----:B------:R-:W-:-:S05]  /*2680*/  F2FP.F16.F32.PACK_AB R14, RZ, R14 ;  /* 0x0000000eff0e723e */ /* 0x000fca00000000ff */
[----:B------:R3:W-:Y:S01]  /*2690*/  @P1 STG.E.U16 desc[UR38][R12.64+0x2], R14 ;  /* 0x0000020e0c001986 */ /* 0x0007e2000c101526 */
[----:B------:R-:W-:Y:S05]  /*26a0*/  @!P2 BRA `(.L_x_39) ;  /* 0x000000000004a947 */ /* 0x000fea0003800000 */
[----:B------:R4:W5:Y:S02]  /*26b0*/  LDG.E.LTC128B.U16 R24, desc[UR38][R6.64+0x10] ;  /* 0x0000102606187981 */ /* 0x000964000c1e1520 */
.L_x_39:
[----:B------:R-:W-:Y:S05]  /*26c0*/  BSYNC B1 ;  /* 0x0000000000017941 */ /* 0x000fea0003800000 */
.L_x_38:
[----:B---3-5:R-:W-:Y:S01]  /*26d0*/  HADD2.F32 R14, -RZ, R24.H0_H0 ;  /* 0x20000018ff0e7230 */ /* 0x028fe20000004100 */
[----:B------:R-:W-:Y:S01]  /*26e0*/  ISETP.GT.AND P1, PT, R4, 0x9, PT ;  /* 0x000000090400780c */ /* 0x000fe20003f24270 */
[----:B------:R-:W-:Y:S03]  /*26f0*/  BSSY B1, `(.L_x_40) ;  /* 0x0000008000017945 */ /* 0x000fe60003800000 */
[----:B0-----:R-:W-:Y:S01]  /*2700*/  FMUL R5, R14, R89 ;  /* 0x000000590e057220 */ /* 0x001fe20000400000 */
[----:B------:R-:W-:-:S03]  /*2710*/  ISETP.GT.AND P3, PT, R3, RZ, P1 ;  /* 0x000000ff0300720c */ /* 0x000fc60000f64270 */
[----:B------:R-:W-:-:S05]  /*2720*/  FFMA R5, R28, R88, R5 ;  /* 0x000000581c057223 */ /* 0x000fca0000000005 */
[----:B------:R-:W-:-:S05]  /*2730*/  F2FP.F16.F32.PACK_AB R5, RZ, R5 ;  /* 0x00000005ff05723e */ /* 0x000fca00000000ff */
[----:B------:R0:W-:Y:S01]  /*2740*/  @P2 STG.E.U16 desc[UR38][R10.64+0x10], R5 ;  /* 0x000010050a002986 */ /* 0x0001e2000c101526 */
[----:B------:R-:W-:Y:S05]  /*2750*/  @!P3 BRA `(.L_x_41) ;  /* 0x000000000004b947 */ /* 0x000fea0003800000 */
[----:B------:R3:W5:Y:S02]  /*2760*/  LDG.E.LTC128B.U16 R24, desc[UR38][R6.64+0x12] ;  /* 0x0000122606187981 */ /* 0x000764000c1e1520 */
.L_x_41:
[----:B------:R-:W-:Y:S05]  /*2770*/  BSYNC B1 ;  /* 0x0000000000017941 */ /* 0x000fea0003800000 */
.L_x_40:
[----:B-----5:R-:W-:Y:S01]  /*2780*/  HADD2.F32 R14, -RZ, R24.H0_H0 ;  /* 0x20000018ff0e7230 */ /* 0x020fe20000004100 */
[----:B------:R-:W-:Y:S01]  /*2790*/  ISETP.GT.AND P0, PT, R3, 0x8, P0 ;  /* 0x000000080300780c */ /* 0x000fe20000704270 */
[----:B------:R-:W-:Y:S03]  /*27a0*/  BSSY B1, `(.L_x_42) ;  /* 0x0000007000017945 */ /* 0x000fe60003800000 */
[----:B------:R-:W-:-:S04]  /*27b0*/  FMUL R14, R14, R89 ;  /* 0x000000590e0e7220 */ /* 0x000fc80000400000 */
[----:B------:R-:W-:-:S05]  /*27c0*/  FFMA R14, R29, R88, R14 ;  /* 0x000000581d0e7223 */ /* 0x000fca000000000e */
[----:B------:R-:W-:-:S05]  /*27d0*/  F2FP.F16.F32.PACK_AB R14, RZ, R14 ;  /* 0x0000000eff0e723e */ /* 0x000fca00000000ff */
[----:B------:R0:W-:Y:S01]  /*27e0*/  @P3 STG.E.U16 desc[UR38][R10.64+0x12], R14 ;  /* 0x0000120e0a003986 */ /* 0x0001e2000c101526 */
[----:B------:R-:W-:Y:S05]  /*27f0*/  @!P0 BRA `(.L_x_43) ;  /* 0x0000000000048947 */ /* 0x000fea0003800000 */
[----:B------:R0:W5:Y:S02]  /*2800*/  LDG.E.LTC128B.U16 R24, desc[UR38][R8.64+0x10] ;  /* 0x0000102608187981 */ /* 0x000164000c1e1520 */
.L_x_43:
[----:B------:R-:W-:Y:S05]  /*2810*/  BSYNC B1 ;  /* 0x0000000000017941 */ /* 0x000fea0003800000 */
.L_x_42:
[----:B0----5:R-:W-:Y:S01]  /*2820*/  HADD2.F32 R14, -RZ, R24.H0_H0 ;  /* 0x20000018ff0e7230 */ /* 0x021fe20000004100 */
        /* <DEDUP_REMOVED lines=8> */
.L_x_45:
[----:B------:R-:W-:Y:S05]  /*28b0*/  BSYNC B1 ;  /* 0x0000000000017941 */ /* 0x000fea0003800000 */
.L_x_44:
        /* <DEDUP_REMOVED lines=10> */
.L_x_47:
[----:B------:R-:W-:Y:S05]  /*2960*/  BSYNC B1 ;  /* 0x0000000000017941 */ /* 0x000fea0003800000 */
.L_x_46:
[----:B0----5:R-:W-:Y:S01]  /*2970*/  HADD2.F32 R14, -RZ, R24.H0_H0 ;  /* 0x20000018ff0e7230 */ /* 0x021fe20000004100 */
        /* <DEDUP_REMOVED lines=9> */
.L_x_49:
[----:B------:R-:W-:Y:S05]  /*2a10*/  BSYNC B1 ;  /* 0x0000000000017941 */ /* 0x000fea0003800000 */
.L_x_48:
        /* <DEDUP_REMOVED lines=9> */
.L_x_51:
[----:B------:R-:W-:Y:S05]  /*2ab0*/  BSYNC B1 ;  /* 0x0000000000017941 */ /* 0x000fea0003800000 */
.L_x_50:
        /* <DEDUP_REMOVED lines=9> */
.L_x_53:
[----:B------:R-:W-:Y:S05]  /*2b50*/  BSYNC B1 ;  /* 0x0000000000017941 */ /* 0x000fea0003800000 */
.L_x_52:
        /* <DEDUP_REMOVED lines=10> */
.L_x_55:
[----:B------:R-:W-:Y:S05]  /*2c00*/  BSYNC B1 ;  /* 0x0000000000017941 */ /* 0x000fea0003800000 */
.L_x_54:
        /* <DEDUP_REMOVED lines=10> */
.L_x_57:
[----:B------:R-:W-:Y:S05]  /*2cb0*/  BSYNC B1 ;  /* 0x0000000000017941 */ /* 0x000fea0003800000 */
.L_x_56:
        /* <DEDUP_REMOVED lines=9> */
.L_x_59:
[----:B------:R-:W-:Y:S05]  /*2d50*/  BSYNC B1 ;  /* 0x0000000000017941 */ /* 0x000fea0003800000 */
.L_x_58:
        /* <DEDUP_REMOVED lines=9> */
.L_x_61:
[----:B------:R-:W-:Y:S05]  /*2df0*/  BSYNC B1 ;  /* 0x0000000000017941 */ /* 0x000fea0003800000 */
.L_x_60:
        /* <DEDUP_REMOVED lines=10> */
.L_x_63:
[----:B------:R-:W-:Y:S05]  /*2ea0*/  BSYNC B1 ;  /* 0x0000000000017941 */ /* 0x000fea0003800000 */
.L_x_62:
        /* <DEDUP_REMOVED lines=10> */
.L_x_65:
[----:B------:R-:W-:Y:S05]  /*2f50*/  BSYNC B1 ;  /* 0x0000000000017941 */ /* 0x000fea0003800000 */
.L_x_64:
        /* <DEDUP_REMOVED lines=9> */
.L_x_67:
[----:B------:R-:W-:Y:S05]  /*2ff0*/  BSYNC B1 ;  /* 0x0000000000017941 */ /* 0x000fea0003800000 */
.L_x_66:
        /* <DEDUP_REMOVED lines=9> */
.L_x_69:
[----:B------:R-:W-:Y:S05]  /*3090*/  BSYNC B1 ;  /* 0x0000000000017941 */ /* 0x000fea0003800000 */
.L_x_68:
        /* <DEDUP_REMOVED lines=10> */
.L_x_71:
[----:B------:R-:W-:Y:S05]  /*3140*/  BSYNC B1 ;  /* 0x0000000000017941 */ /* 0x000fea0003800000 */
.L_x_70:
        /* <DEDUP_REMOVED lines=10> */
.L_x_73:
[----:B------:R-:W-:Y:S05]  /*31f0*/  BSYNC B1 ;  /* 0x0000000000017941 */ /* 0x000fea0003800000 */
.L_x_72:
        /* <DEDUP_REMOVED lines=9> */
.L_x_75:
[----:B------:R-:W-:Y:S05]  /*3290*/  BSYNC B1 ;  /* 0x0000000000017941 */ /* 0x000fea0003800000 */
.L_x_74:
        /* <DEDUP_REMOVED lines=9> */
.L_x_77:
[----:B------:R-:W-:Y:S05]  /*3330*/  BSYNC B1 ;  /* 0x0000000000017941 */ /* 0x000fea0003800000 */
.L_x_76:
        /* <DEDUP_REMOVED lines=10> */
.L_x_79:
[----:B------:R-:W-:Y:S05]  /*33e0*/  BSYNC B1 ;  /* 0x0000000000017941 */ /* 0x000fea0003800000 */
.L_x_78:
        /* <DEDUP_REMOVED lines=10> */
.L_x_81:
[----:B------:R-:W-:Y:S05]  /*3490*/  BSYNC B1 ;  /* 0x0000000000017941 */ /* 0x000fea0003800000 */
.L_x_80:
        /* <DEDUP_REMOVED lines=9> */
.L_x_83:
[----:B------:R-:W-:Y:S05]  /*3530*/  BSYNC B1 ;  /* 0x0000000000017941 */ /* 0x000fea0003800000 */
.L_x_82:
        /* <DEDUP_REMOVED lines=9> */
.L_x_85:
[----:B------:R-:W-:Y:S05]  /*35d0*/  BSYNC B1 ;  /* 0x0000000000017941 */ /* 0x000fea0003800000 */
.L_x_84:
        /* <DEDUP_REMOVED lines=10> */
.L_x_87:
[----:B------:R-:W-:Y:S05]  /*3680*/  BSYNC B1 ;  /* 0x0000000000017941 */ /* 0x000fea0003800000 */
.L_x_86:
        /* <DEDUP_REMOVED lines=10> */
.L_x_89:
[----:B------:R-:W-:Y:S05]  /*3730*/  BSYNC B1 ;  /* 0x0000000000017941 */ /* 0x000fea0003800000 */
.L_x_88:
        /* <DEDUP_REMOVED lines=9> */
.L_x_91:
[----:B------:R-:W-:Y:S05]  /*37d0*/  BSYNC B1 ;  /* 0x0000000000017941 */ /* 0x000fea0003800000 */
.L_x_90:
        /* <DEDUP_REMOVED lines=9> */
.L_x_93:
[----:B------:R-:W-:Y:S05]  /*3870*/  BSYNC B1 ;  /* 0x0000000000017941 */ /* 0x000fea0003800000 */
.L_x_92:
        /* <DEDUP_REMOVED lines=10> */
.L_x_95:
[----:B------:R-:W-:Y:S05]  /*3920*/  BSYNC B1 ;  /* 0x0000000000017941 */ /* 0x000fea0003800000 */
.L_x_94:
        /* <DEDUP_REMOVED lines=10> */
.L_x_97:
[----:B------:R-:W-:Y:S05]  /*39d0*/  BSYNC B1 ;  /* 0x0000000000017941 */ /* 0x000fea0003800000 */
.L_x_96:
        /* <DEDUP_REMOVED lines=9> */
.L_x_99:
[----:B------:R-:W-:Y:S05]  /*3a70*/  BSYNC B1 ;  /* 0x0000000000017941 */ /* 0x000fea0003800000 */
.L_x_98:
        /* <DEDUP_REMOVED lines=9> */
.L_x_101:
[----:B------:R-:W-:Y:S05]  /*3b10*/  BSYNC B1 ;  /* 0x0000000000017941 */ /* 0x000fea0003800000 */
.L_x_100:
        /* <DEDUP_REMOVED lines=10> */
.L_x_103:
[----:B------:R-:W-:Y:S05]  /*3bc0*/  BSYNC B1 ;  /* 0x0000000000017941 */ /* 0x000fea0003800000 */
.L_x_102:
        /* <DEDUP_REMOVED lines=10> */
.L_x_105:
[----:B------:R-:W-:Y:S05]  /*3c70*/  BSYNC B1 ;  /* 0x0000000000017941 */ /* 0x000fea0003800000 */
.L_x_104:
        /* <DEDUP_REMOVED lines=9> */
.L_x_107:
[----:B------:R-:W-:Y:S05]  /*3d10*/  BSYNC B1 ;  /* 0x0000000000017941 */ /* 0x000fea0003800000 */
.L_x_106:
        /* <DEDUP_REMOVED lines=9> */
.L_x_109:
[----:B------:R-:W-:Y:S05]  /*3db0*/  BSYNC B1 ;  /* 0x0000000000017941 */ /* 0x000fea0003800000 */
.L_x_108:
        /* <DEDUP_REMOVED lines=10> */
.L_x_111:
[----:B------:R-:W-:Y:S05]  /*3e60*/  BSYNC B1 ;  /* 0x0000000000017941 */ /* 0x000fea0003800000 */
.L_x_110:
        /* <DEDUP_REMOVED lines=10> */
.L_x_113:
[----:B------:R-:W-:Y:S05]  /*3f10*/  BSYNC B1 ;  /* 0x0000000000017941 */ /* 0x000fea0003800000 */
.L_x_112:
        /* <DEDUP_REMOVED lines=9> */
.L_x_115:
[----:B------:R-:W-:Y:S05]  /*3fb0*/  BSYNC B1 ;  /* 0x0000000000017941 */ /* 0x000fea0003800000 */
.L_x_114:
        /* <DEDUP_REMOVED lines=9> */
.L_x_117:
[----:B------:R-:W-:Y:S05]  /*4050*/  BSYNC B1 ;  /* 0x0000000000017941 */ /* 0x000fea0003800000 */
.L_x_116:
        /* <DEDUP_REMOVED lines=10> */
.L_x_119:
[----:B------:R-:W-:Y:S05]  /*4100*/  BSYNC B1 ;  /* 0x0000000000017941 */ /* 0x000fea0003800000 */
.L_x_118:
        /* <DEDUP_REMOVED lines=10> */
.L_x_121:
[----:B------:R-:W-:Y:S05]  /*41b0*/  BSYNC B1 ;  /* 0x0000000000017941 */ /* 0x000fea0003800000 */
.L_x_120:
        /* <DEDUP_REMOVED lines=9> */
.L_x_123:
[----:B------:R-:W-:Y:S05]  /*4250*/  BSYNC B1 ;  /* 0x0000000000017941 */ /* 0x000fea0003800000 */
.L_x_122:
        /* <DEDUP_REMOVED lines=9> */
.L_x_125:
[----:B------:R-:W-:Y:S05]  /*42f0*/  BSYNC B1 ;  /* 0x0000000000017941 */ /* 0x000fea0003800000 */
.L_x_124:
        /* <DEDUP_REMOVED lines=10> */
.L_x_127:
[----:B------:R-:W-:Y:S05]  /*43a0*/  BSYNC B1 ;  /* 0x0000000000017941 */ /* 0x000fea0003800000 */
.L_x_126:
        /* <DEDUP_REMOVED lines=10> */
.L_x_129:
[----:B------:R-:W-:Y:S05]  /*4450*/  BSYNC B1 ;  /* 0x0000000000017941 */ /* 0x000fea0003800000 */
.L_x_128:
        /* <DEDUP_REMOVED lines=9> */
.L_x_131:
[----:B------:R-:W-:Y:S05]  /*44f0*/  BSYNC B1 ;  /* 0x0000000000017941 */ /* 0x000fea0003800000 */
.L_x_130:
        /* <DEDUP_REMOVED lines=9> */
.L_x_133:
[----:B------:R-:W-:Y:S05]  /*4590*/  BSYNC B1 ;  /* 0x0000000000017941 */ /* 0x000fea0003800000 */
.L_x_132:
        /* <DEDUP_REMOVED lines=10> */
.L_x_135:
[----:B------:R-:W-:Y:S05]  /*4640*/  BSYNC B1 ;  /* 0x0000000000017941 */ /* 0x000fea0003800000 */
.L_x_134:
        /* <DEDUP_REMOVED lines=10> */
.L_x_137:
[----:B------:R-:W-:Y:S05]  /*46f0*/  BSYNC B1 ;  /* 0x0000000000017941 */ /* 0x000fea0003800000 */
.L_x_136:
        /* <DEDUP_REMOVED lines=9> */
.L_x_139:
[----:B------:R-:W-:Y:S05]  /*4790*/  BSYNC B1 ;  /* 0x0000000000017941 */ /* 0x000fea0003800000 */
.L_x_138:
        /* <DEDUP_REMOVED lines=9> */
.L_x_141:
[----:B------:R-:W-:Y:S05]  /*4830*/  BSYNC B1 ;  /* 0x0000000000017941 */ /* 0x000fea0003800000 */
.L_x_140:
        /* <DEDUP_REMOVED lines=10> */
.L_x_143:
[----:B------:R-:W-:Y:S05]  /*48e0*/  BSYNC B1 ;  /* 0x0000000000017941 */ /* 0x000fea0003800000 */
.L_x_142:
        /* <DEDUP_REMOVED lines=10> */
.L_x_145:
[----:B------:R-:W-:Y:S05]  /*4990*/  BSYNC B1 ;  /* 0x0000000000017941 */ /* 0x000fea0003800000 */
.L_x_144:
        /* <DEDUP_REMOVED lines=9> */
.L_x_147:
[----:B------:R-:W-:Y:S05]  /*4a30*/  BSYNC B1 ;  /* 0x0000000000017941 */ /* 0x000fea0003800000 */
.L_x_146:
        /* <DEDUP_REMOVED lines=9> */
.L_x_149:
[----:B------:R-:W-:Y:S05]  /*4ad0*/  BSYNC B1 ;  /* 0x0000000000017941 */ /* 0x000fea0003800000 */
.L_x_148:
        /* <DEDUP_REMOVED lines=10> */
.L_x_151:
[----:B------:R-:W-:Y:S05]  /*4b80*/  BSYNC B1 ;  /* 0x0000000000017941 */ /* 0x000fea0003800000 */
.L_x_150:
[----:B0----5:R-:W-:Y:S01]  /*4b90*/  HADD2.F32 R14, -RZ, R24.H0_H0 ;  /* 0x20000018ff0e7230 */ /* 0x021fe20000004100 */
[----:B------:R-:W-:Y:S01]  /*4ba0*/  ISETP.GT.AND P1, PT, R4, 0x79, PT ;  /* 0x000000790400780c */ /* 0x000fe20003f24270 */
[----:B------:R-:W-:Y:S01]  /*4bb0*/  @P2 IMAD.MOV.U32 R4, RZ, RZ, R10 ;  /* 0x000000ffff042224 */ /* 0x000fe200078e000a */
[----:B------:R-:W-:Y:S02]  /*4bc0*/  BSSY B1, `(.L_x_152) ;  /* 0x000000a000017945 */ /* 0x000fe40003800000 */
[----:B------:R-:W-:Y:S01]  /*4bd0*/  FMUL R5, R14, R89 ;  /* 0x000000590e057220 */ /* 0x000fe20000400000 */
[----:B------:R-:W-:-:S03]  /*4be0*/  ISETP.GT.AND P3, PT, R3, RZ, P1 ;  /* 0x000000ff0300720c */ /* 0x000fc60000f64270 */
[----:B------:R-:W-:-:S05]  /*4bf0*/  FFMA R5, R84, R88, R5 ;  /* 0x0000005854057223 */ /* 0x000fca0000000005 */
[----:B------:R-:W-:-:S04]  /*4c00*/  F2FP.F16.F32.PACK_AB R5, RZ, R5 ;  /* 0x00000005ff05723e */ /* 0x000fc800000000ff */
[----:B------:R-:W-:Y:S01]  /*4c10*/  PRMT R14, R5, 0x7610, R14 ;  /* 0x00007610050e7816 */ /* 0x000fe2000000000e */
[----:B------:R-:W-:-:S05]  /*4c20*/  @P2 IMAD.MOV.U32 R5, RZ, RZ, R11 ;  /* 0x000000ffff052224 */ /* 0x000fca00078e000b */
[----:B------:R0:W-:Y:S01]  /*4c30*/  @P2 STG.E.U16 desc[UR38][R4.64+0xf0], R14 ;  /* 0x0000f00e04002986 */ /* 0x0001e2000c101526 */
[----:B------:R-:W-:Y:S05]  /*4c40*/  @!P3 BRA `(.L_x_153) ;  /* 0x000000000004b947 */ /* 0x000fea0003800000 */
[----:B------:R0:W5:Y:S02]  /*4c50*/  LDG.E.LTC128B.U16 R24, desc[UR38][R6.64+0xf2] ;  /* 0x0000f22606187981 */ /* 0x000164000c1e1520 */
.L_x_153:
[----:B------:R-:W-:Y:S05]  /*4c60*/  BSYNC B1 ;  /* 0x0000000000017941 */ /* 0x000fea0003800000 */
.L_x_152:
        /* <DEDUP_REMOVED lines=9> */
.L_x_155:
[----:B------:R-:W-:Y:S05]  /*4d00*/  BSYNC B1 ;  /* 0x0000000000017941 */ /* 0x000fea0003800000 */
.L_x_154:
[----:B0----5:R-:W-:Y:S01]  /*4d10*/  HADD2.F32 R4, -RZ, R24.H0_H0 ;  /* 0x20000018ff047230 */ /* 0x021fe20000004100 */
[----:B------:R-:W-:Y:S01]  /*4d20*/  ISETP.GT.AND P1, PT, R3, 0x8, P1 ;  /* 0x000000080300780c */ /* 0x000fe20000f24270 */
[----:B------:R-:W-:Y:S03]  /*4d30*/  BSSY B1, `(.L_x_156) ;  /* 0x000000a000017945 */ /* 0x000fe60003800000 */
[----:B------:R-:W-:Y:S01]  /*4d40*/  FMUL R5, R4, R89 ;  /* 0x0000005904057220 */ /* 0x000fe20000400000 */
[----:B------:R-:W-:-:S03]  /*4d50*/  @P0 IMAD.MOV.U32 R4, RZ, RZ, R12 ;  /* 0x000000ffff040224 */ /* 0x000fc600078e000c */
[----:B------:R-:W-:-:S05]  /*4d60*/  FFMA R5, R86, R88, R5 ;  /* 0x0000005856057223 */ /* 0x000fca0000000005 */
[----:B------:R-:W-:-:S04]  /*4d70*/  F2FP.F16.F32.PACK_AB R5, RZ, R5 ;  /* 0x00000005ff05723e */ /* 0x000fc800000000ff */
[----:B-1-34-:R-:W-:Y:S01]  /*4d80*/  PRMT R6, R5, 0x7610, R6 ;  /* 0x0000761005067816 */ /* 0x01afe20000000006 */
[----:B------:R-:W-:-:S05]  /*4d90*/  @P0 IMAD.MOV.U32 R5, RZ, RZ, R13 ;  /* 0x000000ffff050224 */ /* 0x000fca00078e000d */
[----:B------:R0:W-:Y:S01]  /*4da0*/  @P0 STG.E.U16 desc[UR38][R4.64+0xf0], R6 ;  /* 0x0000f00604000986 */ /* 0x0001e2000c101526 */
[----:B------:R-:W-:Y:S05]  /*4db0*/  @!P1 BRA `(.L_x_157) ;  /* 0x0000000000049947 */ /* 0x000fea0003800000 */
[----:B------:R1:W5:Y:S02]  /*4dc0*/  LDG.E.LTC128B.U16 R24, desc[UR38][R8.64+0xf2] ;  /* 0x0000f22608187981 */ /* 0x000364000c1e1520 */
.L_x_157:
[----:B------:R-:W-:Y:S05]  /*4dd0*/  BSYNC B1 ;  /* 0x0000000000017941 */ /* 0x000fea0003800000 */
.L_x_156:
[----:B------:R-:W-:Y:S05]  /*4de0*/  @!P1 BRA `(.L_x_158) ;  /* 0x0000001000d09947 */ /* 0x000fea0003800000 */
[----:B-----5:R-:W-:-:S05]  /*4df0*/  HADD2.F32 R24, -RZ, R24.H0_H0 ;  /* 0x20000018ff187230 */ /* 0x020fca0000004100 */
[----:B------:R-:W-:-:S04]  /*4e00*/  FMUL R24, R24, R89 ;  /* 0x0000005918187220 */ /* 0x000fc80000400000 */
[----:B------:R-:W-:-:S05]  /*4e10*/  FFMA R24, R87, R88, R24 ;  /* 0x0000005857187223 */ /* 0x000fca0000000018 */
[----:B------:R-:W-:-:S05]  /*4e20*/  F2FP.F16.F32.PACK_AB R24, RZ, R24 ;  /* 0x00000018ff18723e */ /* 0x000fca00000000ff */
[----:B------:R3:W-:Y:S01]  /*4e30*/  STG.E.U16 desc[UR38][R12.64+0xf2], R24 ;  /* 0x0000f2180c007986 */ /* 0x0007e2000c101526 */
[----:B------:R-:W-:Y:S05]  /*4e40*/  BRA `(.L_x_158) ;  /* 0x0000001000b87947 */ /* 0x000fea0003800000 */
.L_x_33:
[----:B------:R-:W-:Y:S01]  /*4e50*/  ISETP.GT.AND P2, PT, R4, 0x1, PT ;  /* 0x000000010400780c */ /* 0x000fe20003f44270 */
[----:B------:R-:W-:Y:S01]  /*4e60*/  ULDC.64 UR4, c[0x0][0x5c0] ;  /* 0x0001700000047ab9 */ /* 0x000fe20000000a00 */
[-C--:B------:R-:W-:Y:S01]  /*4e70*/  FMUL R24, R24, R88.reuse ;  /* 0x0000005818187220 */ /* 0x080fe20000400000 */
[-C--:B------:R-:W-:Y:S01]  /*4e80*/  FMUL R25, R25, R88.reuse ;  /* 0x0000005819197220 */ /* 0x080fe20000400000 */
[----:B------:R-:W-:Y:S01]  /*4e90*/  ISETP.GT.AND P1, PT, R3, RZ, P2 ;  /* 0x000000ff0300720c */ /* 0x000fe20001724270 */
[-C--:B------:R-:W-:Y:S01]  /*4ea0*/  FMUL R26, R26, R88.reuse ;  /* 0x000000581a1a7220 */ /* 0x080fe20000400000 */
[----:B------:R-:W-:Y:S01]  /*4eb0*/  LEA R6, P4, R104, UR4, 0x1 ;  /* 0x0000000468067c11 */ /* 0x000fe2000f8808ff */
[----:B------:R-:W-:Y:S01]  /*4ec0*/  FMUL R27, R27, R88 ;  /* 0x000000581b1b7220 */ /* 0x000fe20000400000 */
[----:B------:R-:W-:Y:S01]  /*4ed0*/  F2FP.F16.F32.PACK_AB R24, RZ, R24 ;  /* 0x00000018ff18723e */ /* 0x000fe200000000ff */
[-C--:B------:R-:W-:Y:S01]  /*4ee0*/  FMUL R28, R28, R88.reuse ;  /* 0x000000581c1c7220 */ /* 0x080fe20000400000 */
[----:B------:R-:W-:Y:S01]  /*4ef0*/  LEA.HI.X R7, R104, UR5, R115, 0x1, P4 ;  /* 0x0000000568077c11 */ /* 0x000fe2000a0f0c73 */
[-C--:B------:R-:W-:Y:S01]  /*4f00*/  FMUL R29, R29, R88.reuse ;  /* 0x000000581d1d7220 */ /* 0x080fe20000400000 */
[----:B------:R-:W-:Y:S01]  /*4f10*/  F2FP.F16.F32.PACK_AB R25, RZ, R25 ;  /* 0x00000019ff19723e */ /* 0x000fe200000000ff */
[-C--:B------:R-:W-:Y:S01]  /*4f20*/  FMUL R30, R30, R88.reuse ;  /* 0x000000581e1e7220 */ /* 0x080fe20000400000 */
[----:B------:R-:W-:Y:S01]  /*4f30*/  ISETP.GT.AND P2, PT, R3, 0x8, P2 ;  /* 0x000000080300780c */ /* 0x000fe20001744270 */
[----:B------:R-:W-:Y:S01]  /*4f40*/  @P3 STG.E.U16 desc[UR38][R6.64], R24 ;  /* 0x0000001806003986 */ /* 0x000fe2000c101526 */
[C---:B------:R-:W-:Y:S01]  /*4f50*/  SHF.L.U64.HI R5, R90.reuse, 0x1, R91 ;  /* 0x000000015a057819 */ /* 0x040fe2000001025b */
[----:B------:R-:W-:Y:S01]  /*4f60*/  FMUL R31, R31, R88 ;  /* 0x000000581f1f7220 */ /* 0x000fe20000400000 */
[----:B------:R-:W-:Y:S01]  /*4f70*/  LEA R8, P3, R90, R6, 0x1 ;  /* 0x000000065a087211 */ /* 0x000fe200078608ff */
[----:B------:R-:W-:Y:S01]  /*4f80*/  @P1 STG.E.U16 desc[UR38][R6.64+0x2], R25 ;  /* 0x0000021906001986 */ /* 0x000fe2000c101526 */
[----:B------:R-:W-:Y:S01]  /*4f90*/  ISETP.GT.AND P1, PT, R3, 0x8, P0 ;  /* 0x000000080300780c */ /* 0x000fe20000724270 */
[----:B------:R-:W-:Y:S01]  /*4fa0*/  FMUL R32, R32, R88 ;  /* 0x0000005820207220 */ /* 0x000fe20000400000 */
[----:B------:R-:W-:Y:S01]  /*4fb0*/  F2FP.F16.F32.PACK_AB R26, RZ, R26 ;  /* 0x0000001aff1a723e */ /* 0x000fe200000000ff */
[----:B------:R-:W-:Y:S01]  /*4fc0*/  IMAD.X R9, R5, 0x1, R7, P3 ;  /* 0x0000000105097824 */ /* 0x000fe200018e0607 */
[----:B------:R-:W-:Y:S01]  /*4fd0*/  F2FP.F16.F32.PACK_AB R27, RZ, R27 ;  /* 0x0000001bff1b723e */ /* 0x000fe200000000ff */
[-C--:B------:R-:W-:Y:S01]  /*4fe0*/  FMUL R33, R33, R88.reuse ;  /* 0x0000005821217220 */ /* 0x080fe20000400000 */
[----:B------:R-:W-:Y:S01]  /*4ff0*/  ISETP.GT.AND P0, PT, R4, 0x8, PT ;  /* 0x000000080400780c */ /* 0x000fe20003f04270 */
[----:B------:R-:W-:Y:S01]  /*5000*/  FMUL R34, R34, R88 ;  /* 0x0000005822227220 */ /* 0x000fe20000400000 */
[----:B------:R-:W-:Y:S01]  /*5010*/  F2FP.F16.F32.PACK_AB R28, RZ, R28 ;  /* 0x0000001cff1c723e */ /* 0x000fe200000000ff */
[-C--:B------:R-:W-:Y:S01]  /*5020*/  FMUL R35, R35, R88.reuse ;  /* 0x0000005823237220 */ /* 0x080fe20000400000 */
[C---:B------:R-:W-:Y:S01]  /*5030*/  ISETP.GT.AND P4, PT, R3.reuse, RZ, P0 ;  /* 0x000000ff0300720c */ /* 0x040fe20000784270 */
[-C--:B------:R-:W-:Y:S01]  /*5040*/  FMUL R36, R36, R88.reuse ;  /* 0x0000005824247220 */ /* 0x080fe20000400000 */
[----:B------:R-:W-:Y:S01]  /*5050*/  F2FP.F16.F32.PACK_AB R29, RZ, R29 ;  /* 0x0000001dff1d723e */ /* 0x000fe200000000ff */
[----:B------:R-:W-:Y:S01]  /*5060*/  @P1 STG.E.U16 desc[UR38][R8.64], R26 ;  /* 0x0000001a08001986 */ /* 0x000fe2000c101526 */
[----:B------:R-:W-:Y:S01]  /*5070*/  ISETP.GT.AND P1, PT, R3, 0x8, P0 ;  /* 0x000000080300780c */ /* 0x000fe20000724270 */
[----:B------:R-:W-:Y:S01]  /*5080*/  FMUL R37, R37, R88 ;  /* 0x0000005825257220 */ /* 0x000fe20000400000 */
[----:B------:R-:W-:Y:S01]  /*5090*/  F2FP.F16.F32.PACK_AB R30, RZ, R30 ;  /* 0x0000001eff1e723e */ /* 0x000fe200000000ff */
[----:B------:R-:W-:Y:S01]  /*50a0*/  @P2 STG.E.U16 desc[UR38][R8.64+0x2], R27 ;  /* 0x0000021b08002986 */ /* 0x000fe2000c101526 */
[----:B------:R-:W-:Y:S01]  /*50b0*/  ISETP.GT.AND P2, PT, R4, 0x9, PT ;  /* 0x000000090400780c */ /* 0x000fe20003f44270 */
[-C--:B------:R-:W-:Y:S01]  /*50c0*/  FMUL R38, R38, R88.reuse ;  /* 0x0000005826267220 */ /* 0x080fe20000400000 */
[----:B------:R-:W-:Y:S01]  /*50d0*/  F2FP.F16.F32.PACK_AB R31, RZ, R31 ;  /* 0x0000001fff1f723e */ /* 0x000fe200000000ff */
[-C--:B------:R-:W-:Y:S01]  /*50e0*/  FMUL R39, R39, R88.reuse ;  /* 0x0000005827277220 */ /* 0x080fe20000400000 */
[C---:B------:R-:W-:Y:S01]  /*50f0*/  ISETP.GT.AND P3, PT, R3.reuse, RZ, P2 ;  /* 0x000000ff0300720c */ /* 0x040fe20001764270 */
[----:B------:R-:W-:Y:S01]  /*5100*/  @P4 STG.E.U16 desc[UR38][R6.64+0x10], R28 ;  /* 0x0000101c06004986 */ /* 0x000fe2000c101526 */
[----:B------:R-:W-:Y:S01]  /*5110*/  ISETP.GT.AND P2, PT, R3, 0x8, P2 ;  /* 0x000000080300780c */ /* 0x000fe20001744270 */
[-C--:B------:R-:W-:Y:S01]  /*5120*/  FMUL R40, R40, R88.reuse ;  /* 0x0000005828287220 */ /* 0x080fe20000400000 */
[----:B------:R-:W-:Y:S01]  /*5130*/  ISETP.GT.AND P0, PT, R4, 0x10, PT ;  /* 0x000000100400780c */ /* 0x000fe20003f04270 */
[----:B------:R-:W-:Y:S01]  /*5140*/  FMUL R41, R41, R88 ;  /* 0x0000005829297220 */ /* 0x000fe20000400000 */
[----:B------:R-:W-:Y:S01]  /*5150*/  F2FP.F16.F32.PACK_AB R32, RZ, R32 ;  /* 0x00000020ff20723e */ /* 0x000fe200000000ff */
[-C--:B------:R-:W-:Y:S01]  /*5160*/  FMUL R42, R42, R88.reuse ;  /* 0x000000582a2a7220 */ /* 0x080fe20000400000 */
[----:B------:R-:W-:Y:S01]  /*5170*/  ISETP.GT.AND P4, PT, R3, RZ, P0 ;  /* 0x000000ff0300720c */ /* 0x000fe20000784270 */
[-C--:B------:R-:W-:Y:S01]  /*5180*/  FMUL R43, R43, R88.reuse ;  /* 0x000000582b2b7220 */ /* 0x080fe20000400000 */
[----:B------:R-:W-:Y:S01]  /*5190*/  F2FP.F16.F32.PACK_AB R33, RZ, R33 ;  /* 0x00000021ff21723e */ /* 0x000fe200000000ff */
[----:B------:R-:W-:Y:S01]  /*51a0*/  FMUL R44, R44, R88 ;  /* 0x000000582c2c7220 */ /* 0x000fe20000400000 */
[----:B------:R-:W-:Y:S01]  /*51b0*/  F2FP.F16.F32.PACK_AB R34, RZ, R34 ;  /* 0x00000022ff22723e */ /* 0x000fe200000000ff */
[----:B------:R-:W-:Y:S01]  /*51c0*/  @P3 STG.E.U16 desc[UR38][R6.64+0x12], R29 ;  /* 0x0000121d06003986 */ /* 0x000fe2000c101526 */
[----:B------:R-:W-:Y:S01]  /*51d0*/  ISETP.GT.AND P3, PT, R4, 0x11, PT ;  /* 0x000000110400780c */ /* 0x000fe20003f64270 */
[-C--:B------:R-:W-:Y:S01]  /*51e0*/  FMUL R45, R45, R88.reuse ;  /* 0x000000582d2d7220 */ /* 0x080fe20000400000 */
[----:B------:R-:W-:Y:S01]  /*51f0*/  F2FP.F16.F32.PACK_AB R35, RZ, R35 ;  /* 0x00000023ff23723e */ /* 0x000fe200000000ff */
[----:B------:R-:W-:Y:S01]  /*5200*/  @P1 STG.E.U16 desc[UR38][R8.64+0x10], R30 ;  /* 0x0000101e08001986 */ /* 0x000fe2000c101526 */
[C---:B------:R-:W-:Y:S01]  /*5210*/  ISETP.GT.AND P1, PT, R3.reuse, 0x8, P0 ;  /* 0x000000080300780c */ /* 0x040fe20000724270 */
[-C--:B------:R-:W-:Y:S01]  /*5220*/  FMUL R46, R46, R88.reuse ;  /* 0x000000582e2e7220 */ /* 0x080fe20000400000 */
[----:B------:R-:W-:Y:S01]  /*5230*/  ISETP.GT.AND P0, PT, R4, 0x18, PT ;  /* 0x000000180400780c */ /* 0x000fe20003f04270 */
[----:B------:R-:W-:Y:S01]  /*5240*/  @P2 STG.E.U16 desc[UR38][R8.64+0x12], R31 ;  /* 0x0000121f08002986 */ /* 0x000fe2000c101526 */
[----:B------:R-:W-:Y:S01]  /*5250*/  ISETP.GT.AND P2, PT, R3, RZ, P3 ;  /* 0x000000ff0300720c */ /* 0x000fe20001f44270 */
[-C--:B------:R-:W-:Y:S01]  /*5260*/  FMUL R47, R47, R88.reuse ;  /* 0x000000582f2f7220 */ /* 0x080fe20000400000 */
[C---:B------:R-:W-:Y:S01]  /*5270*/  ISETP.GT.AND P3, PT, R3.reuse, 0x8, P3 ;  /* 0x000000080300780c */ /* 0x040fe20001f64270 */
[----:B------:R-:W-:Y:S01]  /*5280*/  @P4 STG.E.U16 desc[UR38][R6.64+0x20], R32 ;  /* 0x0000202006004986 */ /* 0x000fe2000c101526 */
[----:B------:R-:W-:Y:S01]  /*5290*/  ISETP.GT.AND P4, PT, R3, RZ, P0 ;  /* 0x000000ff0300720c */ /* 0x000fe20000784270 */
[----:B------:R-:W-:Y:S01]  /*52a0*/  FMUL R48, R48, R88 ;  /* 0x0000005830307220 */ /* 0x000fe20000400000 */
[----:B------:R-:W-:Y:S01]  /*52b0*/  F2FP.F16.F32.PACK_AB R36, RZ, R36 ;  /* 0x00000024ff24723e */ /* 0x000fe200000000ff */
[-C--:B------:R-:W-:Y:S01]  /*52c0*/  FMUL R49, R49, R88.reuse ;  /* 0x0000005831317220 */ /* 0x080fe20000400000 */
[----:B------:R-:W-:Y:S01]  /*52d0*/  F2FP.F16.F32.PACK_AB R37, RZ, R37 ;  /* 0x00000025ff25723e */ /* 0x000fe200000000ff */
[----:B------:R-:W-:Y:S01]  /*52e0*/  FMUL R50, R50, R88 ;  /* 0x0000005832327220 */ /* 0x000fe20000400000 */
[----:B------:R-:W-:Y:S01]  /*52f0*/  F2FP.F16.F32.PACK_AB R38, RZ, R38 ;  /* 0x00000026ff26723e */ /* 0x000fe200000000ff */
[----:B------:R-:W-:Y:S01]  /*5300*/  FMUL R51, R51, R88 ;  /* 0x0000005833337220 */ /* 0x000fe20000400000 */
[----:B------:R-:W-:Y:S01]  /*5310*/  F2FP.F16.F32.PACK_AB R39, RZ, R39 ;  /* 0x00000027ff27723e */ /* 0x000fe200000000ff */
[----:B------:R-:W-:Y:S01]  /*5320*/  @P2 STG.E.U16 desc[UR38][R6.64+0x22], R33 ;  /* 0x0000222106002986 */ /* 0x000fe2000c101526 */
[----:B------:R-:W-:Y:S01]  /*5330*/  F2FP.F16.F32.PACK_AB R40, RZ, R40 ;  /* 0x00000028ff28723e */ /* 0x000fe200000000ff */
[-C--:B------:R-:W-:Y:S01]  /*5340*/  FMUL R52, R52, R88.reuse ;  /* 0x0000005834347220 */ /* 0x080fe20000400000 */
[----:B------:R-:W-:Y:S01]  /*5350*/  F2FP.F16.F32.PACK_AB R41, RZ, R41 ;  /* 0x00000029ff29723e */ /* 0x000fe200000000ff */
[----:B------:R-:W-:Y:S01]  /*5360*/  @P1 STG.E.U16 desc[UR38][R8.64+0x20], R34 ;  /* 0x0000202208001986 */ /* 0x000fe2000c101526 */
[----:B------:R-:W-:Y:S01]  /*5370*/  ISETP.GT.AND P1, PT, R3, 0x8, P0 ;  /* 0x000000080300780c */ /* 0x000fe20000724270 */
[-C--:B------:R-:W-:Y:S01]  /*5380*/  FMUL R53, R53, R88.reuse ;  /* 0x0000005835357220 */ /* 0x080fe20000400000 */
[C---:B------:R-:W-:Y:S01]  /*5390*/  ISETP.GT.AND P0, PT, R4.reuse, 0x20, PT ;  /* 0x000000200400780c */ /* 0x040fe20003f04270 */
[----:B------:R-:W-:Y:S01]  /*53a0*/  @P3 STG.E.U16 desc[UR38][R8.64+0x22], R35 ;  /* 0x0000222308003986 */ /* 0x000fe2000c101526 */
[----:B------:R-:W-:Y:S01]  /*53b0*/  ISETP.GT.AND P3, PT, R4, 0x19, PT ;  /* 0x000000190400780c */ /* 0x000fe20003f64270 */
[----:B------:R-:W-:Y:S01]  /*53c0*/  FMUL R54, R54, R88 ;  /* 0x0000005836367220 */ /* 0x000fe20000400000 */
[----:B------:R-:W-:Y:S01]  /*53d0*/  F2FP.F16.F32.PACK_AB R42, RZ, R42 ;  /* 0x0000002aff2a723e */ /* 0x000fe200000000ff */
[----:B------:R-:W-:Y:S01]  /*53e0*/  @P4 STG.E.U16 desc[UR38][R6.64+0x30], R36 ;  /* 0x0000302406004986 */ /* 0x000fe2000c101526 */
[----:B------:R-:W-:Y:S01]  /*53f0*/  ISETP.GT.AND P2, PT, R3, RZ, P3 ;  /* 0x000000ff0300720c */ /* 0x000fe20001f44270 */
[-C--:B------:R-:W-:Y:S01]  /*5400*/  FMUL R55, R55, R88.reuse ;  /* 0x0000005837377220 */ /* 0x080fe20000400000 */
[C---:B------:R-:W-:Y:S01]  /*5410*/  ISETP.GT.AND P3, PT, R3.reuse, 0x8, P3 ;  /* 0x000000080300780c */ /* 0x040fe20001f64270 */
[-C--:B------:R-:W-:Y:S01]  /*5420*/  FMUL R56, R56, R88.reuse ;  /* 0x0000005838387220 */ /* 0x080fe20000400000 */
[----:B------:R-:W-:Y:S01]  /*5430*/  ISETP.GT.AND P4, PT, R3, RZ, P0 ;  /* 0x000000ff0300720c */ /* 0x000fe20000784270 */
[-C--:B------:R-:W-:Y:S01]  /*5440*/  FMUL R57, R57, R88.reuse ;  /* 0x0000005839397220 */ /* 0x080fe20000400000 */
[----:B------:R-:W-:Y:S01]  /*5450*/  F2FP.F16.F32.PACK_AB R43, RZ, R43 ;  /* 0x0000002bff2b723e */ /* 0x000fe200000000ff */
[----:B------:R-:W-:Y:S01]  /*5460*/  FMUL R58, R58, R88 ;  /* 0x000000583a3a7220 */ /* 0x000fe20000400000 */
[----:B------:R-:W-:Y:S01]  /*5470*/  F2FP.F16.F32.PACK_AB R44, RZ, R44 ;  /* 0x0000002cff2c723e */ /* 0x000fe200000000ff */
[-C--:B------:R-:W-:Y:S01]  /*5480*/  FMUL R59, R59, R88.reuse ;  /* 0x000000583b3b7220 */ /* 0x080fe20000400000 */
[----:B------:R-:W-:Y:S01]  /*5490*/  F2FP.F16.F32.PACK_AB R45, RZ, R45 ;  /* 0x0000002dff2d723e */ /* 0x000fe200000000ff */
[----:B------:R-:W-:Y:S01]  /*54a0*/  FMUL R60, R60, R88 ;  /* 0x000000583c3c7220 */ /* 0x000fe20000400000 */
[----:B------:R-:W-:Y:S01]  /*54b0*/  F2FP.F16.F32.PACK_AB R46, RZ, R46 ;  /* 0x0000002eff2e723e */ /* 0x000fe200000000ff */
[----:B------:R-:W-:Y:S01]  /*54c0*/  @P2 STG.E.U16 desc[UR38][R6.64+0x32], R37 ;  /* 0x0000322506002986 */ /* 0x000fe2000c101526 */
[----:B------:R-:W-:Y:S01]  /*54d0*/  F2FP.F16.F32.PACK_AB R47, RZ, R47 ;  /* 0x0000002fff2f723e */ /* 0x000fe200000000ff */
[----:B------:R-:W-:Y:S01]  /*54e0*/  FMUL R61, R61, R88 ;  /* 0x000000583d3d7220 */ /* 0x000fe20000400000 */
[----:B------:R-:W-:Y:S01]  /*54f0*/  F2FP.F16.F32.PACK_AB R48, RZ, R48 ;  /* 0x00000030ff30723e */ /* 0x000fe200000000ff */
[----:B------:R-:W-:Y:S01]  /*5500*/  @P1 STG.E.U16 desc[UR38][R8.64+0x30], R38 ;  /* 0x0000302608001986 */ /* 0x000fe2000c101526 */
[----:B------:R-:W-:Y:S01]  /*5510*/  ISETP.GT.AND P1, PT, R3, 0x8, P0 ;  /* 0x000000080300780c */ /* 0x000fe20000724270 */
[-C--:B------:R-:W-:Y:S01]  /*5520*/  FMUL R62, R62, R88.reuse ;  /* 0x000000583e3e7220 */ /* 0x080fe20000400000 */
[C---:B------:R-:W-:Y:S01]  /*5530*/  ISETP.GT.AND P0, PT, R4.reuse, 0x28, PT ;  /* 0x000000280400780c */ /* 0x040fe20003f04270 */
[----:B------:R-:W-:Y:S01]  /*5540*/  @P3 STG.E.U16 desc[UR38][R8.64+0x32], R39 ;  /* 0x0000322708003986 */ /* 0x000fe2000c101526 */
[----:B------:R-:W-:Y:S01]  /*5550*/  ISETP.GT.AND P3, PT, R4, 0x21, PT ;  /* 0x000000210400780c */ /* 0x000fe20003f64270 */
[-C--:B------:R-:W-:Y:S01]  /*5560*/  FMUL R63, R63, R88.reuse ;  /* 0x000000583f3f7220 */ /* 0x080fe20000400000 */
[----:B------:R-:W-:Y:S01]  /*5570*/  F2FP.F16.F32.PACK_AB R49, RZ, R49 ;  /* 0x00000031ff31723e */ /* 0x000fe200000000ff */
[----:B------:R-:W-:Y:S01]  /*5580*/  @P4 STG.E.U16 desc[UR38][R6.64+0x40], R40 ;  /* 0x0000402806004986 */ /* 0x000fe2000c101526 */
[C---:B------:R-:W-:Y:S01]  /*5590*/  ISETP.GT.AND P2, PT, R3.reuse, RZ, P3 ;  /* 0x000000ff0300720c */ /* 0x040fe20001f44270 */
[-C--:B------:R-:W-:Y:S01]  /*55a0*/  FMUL R64, R64, R88.reuse ;  /* 0x0000005840407220 */ /* 0x080fe20000400000 */
[----:B------:R-:W-:Y:S01]  /*55b0*/  ISETP.GT.AND P3, PT, R3, 0x8, P3 ;  /* 0x000000080300780c */ /* 0x000fe20001f64270 */
[-C--:B------:R-:W-:Y:S01]  /*55c0*/  FMUL R65, R65, R88.reuse ;  /* 0x0000005841417220 */ /* 0x080fe20000400000 */
        /* <DEDUP_REMOVED lines=62> */
[----:B------:R-:W-:-:S02]  /*59b0*/  F2FP.F16.F32.PACK_AB R68, RZ, R68 ;  /* 0x00000044ff44723e */ /* 0x000fc400000000ff */
[----:B------:R-:W-:Y:S01]  /*59c0*/  F2FP.F16.F32.PACK_AB R69, RZ, R69 ;  /* 0x00000045ff45723e */ /* 0x000fe200000000ff */
[----:B------:R-:W-:Y:S01]  /*59d0*/  @P1 STG.E.U16 desc[UR38][R8.64+0x60], R50 ;  /* 0x0000603208001986 */ /* 0x000fe2000c101526 */
[C---:B------:R-:W-:Y:S02]  /*59e0*/  ISETP.GT.AND P1, PT, R3.reuse, 0x8, P0 ;  /* 0x000000080300780c */ /* 0x040fe40000724270 */
[C---:B------:R-:W-:Y:S01]  /*59f0*/  ISETP.GT.AND P0, PT, R4.reuse, 0x40, PT ;  /* 0x000000400400780c */ /* 0x040fe20003f04270 */
[----:B------:R-:W-:Y:S01]  /*5a00*/  @P3 STG.E.U16 desc[UR38][R8.64+0x62], R51 ;  /* 0x0000623308003986 */ /* 0x000fe2000c101526 */
[----:B------:R-:W-:Y:S02]  /*5a10*/  ISETP.GT.AND P3, PT, R4, 0x39, PT ;  /* 0x000000390400780c */ /* 0x000fe40003f64270 */
[----:B------:R-:W-:Y:S01]  /*5a20*/  F2FP.F16.F32.PACK_AB R70, RZ, R70 ;  /* 0x00000046ff46723e */ /* 0x000fe200000000ff */
[----:B------:R-:W-:Y:S01]  /*5a30*/  @P4 STG.E.U16 desc[UR38][R6.64+0x70], R52 ;  /* 0x0000703406004986 */ /* 0x000fe2000c101526 */
[----:B------:R-:W-:-:S02]  /*5a40*/  ISETP.GT.AND P2, PT, R3, RZ, P3 ;  /* 0x000000ff0300720c */ /* 0x000fc40001f44270 */
[C---:B------:R-:W-:Y:S02]  /*5a50*/  ISETP.GT.AND P3, PT, R3.reuse, 0x8, P3 ;  /* 0x000000080300780c */ /* 0x040fe40001f64270 */
[----:B------:R-:W-:Y:S02]  /*5a60*/  ISETP.GT.AND P4, PT, R3, RZ, P0 ;  /* 0x000000ff0300720c */ /* 0x000fe40000784270 */
[----:B------:R-:W-:Y:S02]  /*5a70*/  F2FP.F16.F32.PACK_AB R71, RZ, R71 ;  /* 0x00000047ff47723e */ /* 0x000fe400000000ff */
[----:B------:R-:W-:Y:S02]  /*5a80*/  F2FP.F16.F32.PACK_AB R72, RZ, R72 ;  /* 0x00000048ff48723e */ /* 0x000fe400000000ff */
[----:B------:R-:W-:Y:S02]  /*5a90*/  F2FP.F16.F32.PACK_AB R73, RZ, R73 ;  /* 0x00000049ff49723e */ /* 0x000fe400000000ff */
        /* <DEDUP_REMOVED lines=33> */
[----:B------:R-:W-:-:S03]  /*5cb0*/  F2FP.F16.F32.PACK_AB R87, RZ, R87 ;  /* 0x00000057ff57723e */ /* 0x000fc600000000ff */
[----:B------:R-:W-:Y:S04]  /*5cc0*/  @P2 STG.E.U16 desc[UR38][R6.64+0x92], R61 ;  /* 0x0000923d06002986 */ /* 0x000fe8000c101526 */
[----:B------:R-:W-:Y:S01]  /*5cd0*/  @P1 STG.E.U16 desc[UR38][R8.64+0x90], R62 ;  /* 0x0000903e08001986 */ /* 0x000fe2000c101526 */
[----:B------:R-:W-:Y:S02]  /*5ce0*/  ISETP.GT.AND P1, PT, R3, 0x8, P0 ;  /* 0x000000080300780c */ /* 0x000fe40000724270 */
[C---:B------:R-:W-:Y:S01]  /*5cf0*/  ISETP.GT.AND P0, PT, R4.reuse, 0x58, PT ;  /* 0x000000580400780c */ /* 0x040fe20003f04270 */
[----:B------:R-:W-:Y:S01]  /*5d00*/  @P3 STG.E.U16 desc[UR38][R8.64+0x92], R63 ;  /* 0x0000923f08003986 */ /* 0x000fe2000c101526 */
[----:B------:R-:W-:-:S03]  /*5d10*/  ISETP.GT.AND P3, PT, R4, 0x51, PT ;  /* 0x000000510400780c */ /* 0x000fc60003f64270 */
[----:B------:R-:W-:Y:S01]  /*5d20*/  @P4 STG.E.U16 desc[UR38][R6.64+0xa0], R64 ;  /* 0x0000a04006004986 */ /* 0x000fe2000c101526 */
[C---:B------:R-:W-:Y:S02]  /*5d30*/  ISETP.GT.AND P2, PT, R3.reuse, RZ, P3 ;  /* 0x000000ff0300720c */ /* 0x040fe40001f44270 */
[C---:B------:R-:W-:Y:S02]  /*5d40*/  ISETP.GT.AND P3, PT, R3.reuse, 0x8, P3 ;  /* 0x000000080300780c */ /* 0x040fe40001f64270 */
[----:B------:R-:W-:-:S09]  /*5d50*/  ISETP.GT.AND P4, PT, R3, RZ, P0 ;  /* 0x000000ff0300720c */ /* 0x000fd20000784270 */
        /* <DEDUP_REMOVED lines=9> */
[C---:B------:R-:W-:Y:S02]  /*5df0*/  ISETP.GT.AND P3, PT, R3.reuse, RZ, P0 ;  /* 0x000000ff0300720c */ /* 0x040fe40000764270 */
[----:B------:R-:W-:-:S07]  /*5e00*/  ISETP.GT.AND P0, PT, R3, 0x8, P0 ;  /* 0x000000080300780c */ /* 0x000fce0000704270 */
[----:B------:R-:W-:Y:S04]  /*5e10*/  @P2 STG.E.U16 desc[UR38][R6.64+0xb2], R69 ;  /* 0x0000b24506002986 */ /* 0x000fe8000c101526 */
[----:B------:R-:W-:Y:S01]  /*5e20*/  @P1 STG.E.U16 desc[UR38][R8.64+0xb0], R70 ;  /* 0x0000b04608001986 */ /* 0x000fe2000c101526 */
[----:B------:R-:W-:-:S03]  /*5e30*/  ISETP.GT.AND P1, PT, R4, 0x68, PT ;  /* 0x000000680400780c */ /* 0x000fc60003f24270 */
        /* <DEDUP_REMOVED lines=11> */
[C---:B------:R-:W-:Y:S02]  /*5ef0*/  ISETP.GT.AND P2, PT, R3.reuse, RZ, P0 ;  /* 0x000000ff0300720c */ /* 0x040fe40000744270 */
[----:B------:R-:W-:Y:S01]  /*5f00*/  ISETP.GT.AND P0, PT, R3, 0x8, P0 ;  /* 0x000000080300780c */ /* 0x000fe20000704270 */
[----:B------:R-:W-:Y:S01]  /*5f10*/  @P3 STG.E.U16 desc[UR38][R6.64+0xd0], R76 ;  /* 0x0000d04c06003986 */ /* 0x000fe2000c101526 */
[----:B------:R-:W-:-:S04]  /*5f20*/  ISETP.GT.AND P3, PT, R4, 0x70, PT ;  /* 0x000000700400780c */ /* 0x000fc80003f64270 */
[C---:B------:R-:W-:Y:S02]  /*5f30*/  ISETP.GT.AND P4, PT, R3.reuse, RZ, P3 ;  /* 0x000000ff0300720c */ /* 0x040fe40001f84270 */
[----:B------:R-:W-:-:S03]  /*5f40*/  ISETP.GT.AND P3, PT, R3, 0x8, P3 ;  /* 0x000000080300780c */ /* 0x000fc60001f64270 */
[----:B------:R-:W-:Y:S01]  /*5f50*/  @P2 STG.E.U16 desc[UR38][R6.64+0xd2], R77 ;  /* 0x0000d24d06002986 */ /* 0x000fe2000c101526 */
[----:B------:R-:W-:-:S03]  /*5f60*/  ISETP.GT.AND P2, PT, R4, 0x79, PT ;  /* 0x000000790400780c */ /* 0x000fc60003f44270 */
[----:B------:R-:W-:Y:S01]  /*5f70*/  @P1 STG.E.U16 desc[UR38][R8.64+0xd0], R78 ;  /* 0x0000d04e08001986 */ /* 0x000fe2000c101526 */
[----:B------:R-:W-:-:S03]  /*5f80*/  ISETP.GT.AND P1, PT, R4, 0x78, PT ;  /* 0x000000780400780c */ /* 0x000fc60003f24270 */
[----:B------:R-:W-:Y:S01]  /*5f90*/  @P0 STG.E.U16 desc[UR38][R8.64+0xd2], R79 ;  /* 0x0000d24f08000986 */ /* 0x000fe2000c101526 */
[----:B------:R-:W-:-:S03]  /*5fa0*/  ISETP.GT.AND P0, PT, R4, 0x71, PT ;  /* 0x000000710400780c */ /* 0x000fc60003f04270 */
[----:B------:R-:W-:Y:S01]  /*5fb0*/  @P4 STG.E.U16 desc[UR38][R6.64+0xe0], R80 ;  /* 0x0000e05006004986 */ /* 0x000fe2000c101526 */
[C---:B------:R-:W-:Y:S02]  /*5fc0*/  ISETP.GT.AND P4, PT, R3.reuse, RZ, P0 ;  /* 0x000000ff0300720c */ /* 0x040fe40000784270 */
[----:B------:R-:W-:-:S11]  /*5fd0*/  ISETP.GT.AND P0, PT, R3, 0x8, P0 ;  /* 0x000000080300780c */ /* 0x000fd60000704270 */
[----:B------:R-:W-:Y:S02]  /*5fe0*/  @P4 IMAD.MOV.U32 R4, RZ, RZ, R6 ;  /* 0x000000ffff044224 */ /* 0x000fe400078e0006 */
[----:B------:R-:W-:-:S05]  /*5ff0*/  @P4 IMAD.MOV.U32 R5, RZ, RZ, R7 ;  /* 0x000000ffff054224 */ /* 0x000fca00078e0007 */
[----:B------:R0:W-:Y:S01]  /*6000*/  @P4 STG.E.U16 desc[UR38][R4.64+0xe2], R81 ;  /* 0x0000e25104004986 */ /* 0x0001e2000c101526 */
[C---:B------:R-:W-:Y:S02]  /*6010*/  ISETP.GT.AND P4, PT, R3.reuse, RZ, P2 ;  /* 0x000000ff0300720c */ /* 0x040fe40001784270 */
[----:B------:R-:W-:Y:S01]  /*6020*/  ISETP.GT.AND P2, PT, R3, 0x8, P2 ;  /* 0x000000080300780c */ /* 0x000fe20001744270 */
[----:B0-----:R-:W-:Y:S02]  /*6030*/  @P3 IMAD.MOV.U32 R4, RZ, RZ, R8 ;  /* 0x000000ffff043224 */ /* 0x001fe400078e0008 */
[----:B------:R-:W-:-:S05]  /*6040*/  @P3 IMAD.MOV.U32 R5, RZ, RZ, R9 ;  /* 0x000000ffff053224 */ /* 0x000fca00078e0009 */
[----:B------:R0:W-:Y:S01]  /*6050*/  @P3 STG.E.U16 desc[UR38][R4.64+0xe0], R82 ;  /* 0x0000e05204003986 */ /* 0x0001e2000c101526 */
[C---:B------:R-:W-:Y:S02]  /*6060*/  ISETP.GT.AND P3, PT, R3.reuse, RZ, P1 ;  /* 0x000000ff0300720c */ /* 0x040fe40000f64270 */
[----:B------:R-:W-:Y:S01]  /*6070*/  ISETP.GT.AND P1, PT, R3, 0x8, P1 ;  /* 0x000000080300780c */ /* 0x000fe20000f24270 */
[----:B0-----:R-:W-:Y:S02]  /*6080*/  @P0 IMAD.MOV.U32 R4, RZ, RZ, R8 ;  /* 0x000000ffff040224 */ /* 0x001fe400078e0008 */
[----:B------:R-:W-:-:S05]  /*6090*/  @P0 IMAD.MOV.U32 R5, RZ, RZ, R9 ;  /* 0x000000ffff050224 */ /* 0x000fca00078e0009 */
[----:B------:R0:W-:Y:S03]  /*60a0*/  @P0 STG.E.U16 desc[UR38][R4.64+0xe2], R83 ;  /* 0x0000e25304000986 */ /* 0x0001e6000c101526 */
[----:B0-----:R-:W-:Y:S02]  /*60b0*/  @P3 IMAD.MOV.U32 R4, RZ, RZ, R6 ;  /* 0x000000ffff043224 */ /* 0x001fe400078e0006 */
[----:B------:R-:W-:-:S05]  /*60c0*/  @P3 IMAD.MOV.U32 R5, RZ, RZ, R7 ;  /* 0x000000ffff053224 */ /* 0x000fca00078e0007 */
[----:B------:R0:W-:Y:S04]  /*60d0*/  @P3 STG.E.U16 desc[UR38][R4.64+0xf0], R84 ;  /* 0x0000f05404003986 */ /* 0x0001e8000c101526 */
[----:B------:R4:W-:Y:S01]  /*60e0*/  @P4 STG.E.U16 desc[UR38][R6.64+0xf2], R85 ;  /* 0x0000f25506004986 */ /* 0x0009e2000c101526 */
[----:B0-----:R-:W-:Y:S02]  /*60f0*/  @P1 IMAD.MOV.U32 R4, RZ, RZ, R8 ;  /* 0x000000ffff041224 */ /* 0x001fe400078e0008 */
[----:B------:R-:W-:-:S05]  /*6100*/  @P1 IMAD.MOV.U32 R5, RZ, RZ, R9 ;  /* 0x000000ffff051224 */ /* 0x000fca00078e0009 */
[----:B------:R4:W-:Y:S04]  /*6110*/  @P1 STG.E.U16 desc[UR38][R4.64+0xf0], R86 ;  /* 0x0000f05604001986 */ /* 0x0009e8000c101526 */
[----:B------:R4:W-:Y:S02]  /*6120*/  @P2 STG.E.U16 desc[UR38][R8.64+0xf2], R87 ;  /* 0x0000f25708002986 */ /* 0x0009e4000c101526 */
.L_x_158:
[----:B------:R-:W-:Y:S05]  /*6130*/  BSYNC B0 ;  /* 0x0000000000007941 */ /* 0x000fea0003800000 */
.L_x_32:
[----:B------:R-:W-:Y:S01]  /*6140*/  IADD3 R16, P0, R16, UR36, RZ ;  /* 0x0000002410107c10 */ /* 0x000fe2000ff1e0ff */
[----:B------:R-:W-:Y:S01]  /*6150*/  ULDC.64 UR4, c[0x0][0x650] ;  /* 0x0001940000047ab9 */ /* 0x000fe20000000a00 */
[----:B------:R-:W-:Y:S01]  /*6160*/  PRMT R3, RZ, 0x7610, R3 ;  /* 0x00007610ff037816 */ /* 0x000fe20000000003 */
[----:B------:R-:W-:Y:S01]  /*6170*/  IMAD.MOV.U32 R100, RZ, RZ, -0x1 ;  /* 0xffffffffff647424 */ /* 0x000fe200078e00ff */
[----:B------:R-:W-:Y:S01]  /*6180*/  IADD3.X R17, R17, UR42, RZ, P0, !PT ;  /* 0x0000002a11117c10 */ /* 0x000fe200087fe4ff */
[----:B------:R-:W-:Y:S01]  /*6190*/  IMAD.MOV.U32 R99, RZ, RZ, -0x1 ;  /* 0xffffffffff637424 */ /* 0x000fe200078e00ff */
[----:B------:R-:W-:-:S04]  /*61a0*/  ISETP.GE.U32.AND P0, PT, R16, UR4, PT ;  /* 0x0000000410007c0c */ /* 0x000fc8000bf06070 */
[----:B------:R-:W-:-:S13]  /*61b0*/  ISETP.GE.U32.AND.EX P0, PT, R17, UR5, PT, P0 ;  /* 0x0000000511007c0c */ /* 0x000fda000bf06100 */
[----:B------:R-:W-:Y:S05]  /*61c0*/  @P0 BRA `(.L_x_159) ;  /* 0x00000004004c0947 */ /* 0x000fea0003800000 */
[----:B------:R-:W0:Y:S01]  /*61d0*/  LDC.64 R10, c[0x0][0x628] ;  /* 0x00018a00ff0a7b82 */ /* 0x000e220000000a00 */
[----:B---3--:R-:W3:Y:S01]  /*61e0*/  S2R R12, SR_CTAID.X ;  /* 0x00000000000c7919 */ /* 0x008ee20000002500 */
[----:B-12-4-:R-:W-:Y:S02]  /*61f0*/  IMAD.MOV.U32 R8, RZ, RZ, R16 ;  /* 0x000000ffff087224 */ /* 0x016fe400078e0010 */
[----:B------:R-:W-:Y:S01]  /*6200*/  IMAD.MOV.U32 R9, RZ, RZ, R17 ;  /* 0x000000ffff097224 */ /* 0x000fe200078e0011 */
[----:B------:R-:W1:Y:S03]  /*6210*/  S2R R20, SR_CTAID.Y ;  /* 0x0000000000147919 */ /* 0x000e660000002600 */
[----:B------:R-:W2:Y:S08]  /*6220*/  LDC R0, c[0x0][0x630] ;  /* 0x00018c00ff007b82 */ /* 0x000eb00000000800 */
[----:B------:R-:W4:Y:S01]  /*6230*/  LDC.64 R14, c[0x0][0x620] ;  /* 0x00018800ff0e7b82 */ /* 0x000f220000000a00 */
[----:B0-----:R-:W-:-:S04]  /*6240*/  ISETP.NE.U32.AND P0, PT, R10, RZ, PT ;  /* 0x000000ff0a00720c */ /* 0x001fc80003f05070 */
[----:B------:R-:W-:-:S13]  /*6250*/  ISETP.NE.AND.EX P0, PT, R11, RZ, PT, P0 ;  /* 0x000000ff0b00720c */ /* 0x000fda0003f05300 */
[----:B-1234-:R-:W-:Y:S05]  /*6260*/  @!P0 BRA `(.L_x_160) ;  /* 0x0000000000288947 */ /* 0x01efea0003800000 */
        /* <DEDUP_REMOVED lines=10> */
.L_x_160:
[-CC-:B------:R-:W-:Y:S01]  /*6310*/  SHF.R.U64 R99, R8, R0.reuse, R9.reuse ;  /* 0x0000000008637219 */ /* 0x180fe20000001209 */
[----:B------:R-:W0:Y:S01]  /*6320*/  LDC.64 R26, c[0x0][0x640] ;  /* 0x00019000ff1a7b82 */ /* 0x000e220000000a00 */
[----:B------:R-:W-:Y:S01]  /*6330*/  SHF.R.U32.HI R0, RZ, R0, R9 ;  /* 0x00000000ff007219 */ /* 0x000fe20000011609 */
[----:B------:R-:W-:Y:S01]  /*6340*/  ULDC UR4, c[0x0][0x150] ;  /* 0x0000540000047ab9 */ /* 0x000fe20000000800 */
[----:B------:R-:W-:Y:S02]  /*6350*/  IADD3 R3, P0, RZ, -R99, RZ ;  /* 0x80000063ff037210 */ /* 0x000fe40007f1e0ff */
[----:B------:R-:W-:-:S03]  /*6360*/  I2FP.F32.U32 R7, R12 ;  /* 0x0000000c00077245 */ /* 0x000fc60000201000 */
[----:B------:R-:W1:Y:S01]  /*6370*/  LDC R6, c[0x0][0x618] ;  /* 0x00018600ff067b82 */ /* 0x000e620000000800 */
[----:B------:R-:W-:Y:S02]  /*6380*/  IMAD.X R5, RZ, RZ, ~R0, P0 ;  /* 0x000000ffff057224 */ /* 0x000fe400000e0e00 */
[----:B------:R-:W-:Y:S01]  /*6390*/  FMUL R7, R7, UR4 ;  /* 0x0000000407077c20 */ /* 0x000fe20008400000 */
[----:B------:R-:W-:Y:S01]  /*63a0*/  ULDC UR4, c[0x0][0x154] ;  /* 0x0000550000047ab9 */ /* 0x000fe20000000800 */
[-C--:B------:R-:W-:Y:S02]  /*63b0*/  IMAD R0, R5, R14.reuse, RZ ;  /* 0x0000000e05007224 */ /* 0x080fe400078e02ff */
[C---:B------:R-:W-:Y:S01]  /*63c0*/  IMAD.WIDE.U32 R4, R3.reuse, R14, R16 ;  /* 0x0000000e03047225 */ /* 0x040fe200078e0010 */
[----:B------:R-:W2:Y:S01]  /*63d0*/  LDC R11, c[0x0][0x608] ;  /* 0x00018200ff0b7b82 */ /* 0x000ea20000000800 */
[----:B------:R-:W3:Y:S02]  /*63e0*/  F2I.U32.TRUNC.NTZ R7, R7 ;  /* 0x0000000700077305 */ /* 0x000ee4000020f000 */
[----:B------:R-:W-:-:S04]  /*63f0*/  IMAD R3, R3, R15, R0 ;  /* 0x0000000f03037224 */ /* 0x000fc800078e0200 */
[----:B------:R-:W-:Y:S01]  /*6400*/  IMAD.IADD R3, R5, 0x1, R3 ;  /* 0x0000000105037824 */ /* 0x000fe200078e0203 */
[----:B------:R-:W4:Y:S01]  /*6410*/  LDC R8, c[0x0][0x658] ;  /* 0x00019600ff087b82 */ /* 0x000f220000000800 */
[----:B------:R-:W-:Y:S02]  /*6420*/  I2FP.F32.U32 R5, R20 ;  /* 0x0000001400057245 */ /* 0x000fe40000201000 */
[----:B0-----:R-:W-:-:S04]  /*6430*/  ISETP.NE.U32.AND P0, PT, R26, RZ, PT ;  /* 0x000000ff1a00720c */ /* 0x001fc80003f05070 */
[----:B------:R-:W-:Y:S01]  /*6440*/  ISETP.NE.AND.EX P0, PT, R27, RZ, PT, P0 ;  /* 0x000000ff1b00720c */ /* 0x000fe20003f05300 */
[----:B------:R-:W0:Y:S01]  /*6450*/  LDC R9, c[0x0][0x144] ;  /* 0x00005100ff097b82 */ /* 0x000e220000000800 */
[-C--:B-1----:R-:W-:Y:S01]  /*6460*/  SHF.R.U64 R13, R4, R6.reuse, R3 ;  /* 0x00000006040d7219 */ /* 0x082fe20000001203 */
[----:B---3--:R-:W-:Y:S01]  /*6470*/  IMAD.MOV R7, RZ, RZ, -R7 ;  /* 0x000000ffff077224 */ /* 0x008fe200078e0a07 */
[----:B------:R-:W-:Y:S01]  /*6480*/  SHF.R.U32.HI R0, RZ, R6, R3 ;  /* 0x00000006ff007219 */ /* 0x000fe20000011603 */
[----:B------:R-:W-:-:S04]  /*6490*/  FMUL R6, R5, UR4 ;  /* 0x0000000405067c20 */ /* 0x000fc80008400000 */
[----:B------:R-:W1:Y:S01]  /*64a0*/  LDC R21, c[0x0][0x148] ;  /* 0x00005200ff157b82 */ /* 0x000e620000000800 */
[----:B------:R3:W0:Y:S01]  /*64b0*/  F2I.U32.TRUNC.NTZ R14, R6 ;  /* 0x00000006000e7305 */ /* 0x000622000020f000 */
[-CC-:B--2---:R-:W-:Y:S02]  /*64c0*/  SHF.R.U64 R10, R13, R11.reuse, R0.reuse ;  /* 0x0000000b0d0a7219 */ /* 0x184fe40000001200 */
[----:B------:R-:W-:-:S04]  /*64d0*/  SHF.R.U32.HI R3, RZ, R11, R0 ;  /* 0x0000000bff037219 */ /* 0x000fc80000011600 */
[----:B-----5:R-:W2:Y:S01]  /*64e0*/  LDC R24, c[0x0][0x648] ;  /* 0x00019200ff187b82 */ /* 0x020ea20000000800 */
[-CC-:B----4-:R-:W-:Y:S02]  /*64f0*/  SHF.R.U64 R15, R10, R8.reuse, R3.reuse ;  /* 0x000000080a0f7219 */ /* 0x190fe40000001203 */
[----:B------:R-:W-:-:S03]  /*6500*/  SHF.R.U32.HI R5, RZ, R8, R3 ;  /* 0x00000008ff057219 */ /* 0x000fc60000011603 */
[----:B------:R-:W-:Y:S02]  /*6510*/  IMAD.MOV.U32 R4, RZ, RZ, R15 ;  /* 0x000000ffff047224 */ /* 0x000fe400078e000f */
[----:B------:R-:W4:Y:S01]  /*6520*/  LDC R28, c[0x0][0x638] ;  /* 0x00018e00ff1c7b82 */ /* 0x000f220000000800 */
[----:B0-----:R-:W-:-:S07]  /*6530*/  IMAD R25, R9, R7, R12 ;  /* 0x0000000709197224 */ /* 0x001fce00078e020c */
[----:B------:R-:W0:Y:S08]  /*6540*/  LDC R29, c[0x0][0x610] ;  /* 0x00018400ff1d7b82 */ /* 0x000e300000000800 */
[----:B------:R-:W0:Y:S01]  /*6550*/  LDC R30, c[0x0][0x600] ;  /* 0x00018000ff1e7b82 */ /* 0x000e220000000800 */
[----:B-1-3--:R-:W-:Y:S05]  /*6560*/  @!P0 BRA `(.L_x_161) ;  /* 0x0000000000288947 */ /* 0x00afea0003800000 */
[----:B------:R-:W1:Y:S02]  /*6570*/  LDC R0, c[0x0][0x64c] ;  /* 0x00019300ff007b82 */ /* 0x000e640000000800 */
[----:B-1----:R-:W-:-:S05]  /*6580*/  IADD3 R3, P0, R15, R0, RZ ;  /* 0x000000000f037210 */ /* 0x002fca0007f1e0ff */
        /* <DEDUP_REMOVED lines=8> */
.L_x_161:
[----:B------:R-:W-:Y:S01]  /*6610*/  ISETP.NE.AND P0, PT, R2, 0x1, PT ;  /* 0x000000010200780c */ /* 0x000fe20003f05270 */
[----:B------:R-:W-:Y:S01]  /*6620*/  IMAD.MOV R14, RZ, RZ, -R14 ;  /* 0x000000ffff0e7224 */ /* 0x000fe200078e0a0e */
[----:B--2---:R-:W-:Y:S02]  /*6630*/  SHF.R.U64 R0, R4, R24, R5 ;  /* 0x0000001804007219 */ /* 0x004fe40000001205 */
[----:B------:R-:W-:Y:S02]  /*6640*/  LOP3.LUT R3, R10, R97, RZ, 0xc0, !PT ;  /* 0x000000610a037212 */ /* 0x000fe400078ec0ff */
[----:B------:R-:W-:Y:S01]  /*6650*/  LOP3.LUT R6, R13, R96, RZ, 0xc0, !PT ;  /* 0x000000600d067212 */ /* 0x000fe200078ec0ff */
[----:B------:R-:W-:Y:S02]  /*6660*/  IMAD.MOV R4, RZ, RZ, -R0 ;  /* 0x000000ffff047224 */ /* 0x000fe400078e0a00 */
[----:B------:R-:W-:Y:S02]  /*6670*/  IMAD R0, R92, R0, R3 ;  /* 0x000000005c007224 */ /* 0x000fe400078e0203 */
[----:B----4-:R-:W-:-:S02]  /*6680*/  IMAD R3, R4, R28, R15 ;  /* 0x0000001c04037224 */ /* 0x010fc400078e020f */
[----:B------:R-:W-:Y:S02]  /*6690*/  @P0 IMAD R25, R21, R14, R20 ;  /* 0x0000000e15190224 */ /* 0x000fe400078e0214 */
[----:B0-----:R-:W-:Y:S02]  /*66a0*/  IMAD R5, R3, R30, R6 ;  /* 0x0000001e03057224 */ /* 0x001fe400078e0206 */
[----:B------:R-:W-:Y:S02]  /*66b0*/  IMAD R0, R0, R29, R25 ;  /* 0x0000001d00007224 */ /* 0x000fe400078e0219 */
[----:B------:R-:W-:-:S03]  /*66c0*/  IMAD.MOV.U32 R4, RZ, RZ, 0x1 ;  /* 0x00000001ff047424 */ /* 0x000fc600078e00ff */
[----:B------:R-:W-:Y:S02]  /*66d0*/  SEL R100, R5, R0, !P0 ;  /* 0x0000000005647207 */ /* 0x000fe40004000000 */
[----:B------:R-:W-:Y:S02]  /*66e0*/  PRMT R3, R4, 0x7610, R3 ;  /* 0x0000761004037816 */ /* 0x000fe40000000003 */
[----:B------:R-:W-:-:S07]  /*66f0*/  SEL R0, R0, R5, !P0 ;  /* 0x0000000500007207 */ /* 0x000fce0004000000 */
.L_x_159:
[----:B------:R-:W-:Y:S01]  /*6700*/  LOP3.LUT P0, RZ, R3, 0xff, RZ, 0xc0, !PT ;  /* 0x000000ff03ff7812 */ /* 0x000fe2000780c0ff */
[----:B------:R-:W-:Y:S01]  /*6710*/  UIMAD.WIDE.U32 UR4, UR41, -0x55555555, URZ ;  /* 0xaaaaaaab290478a5 */ /* 0x000fe2000f8e003f */
[----:B------:R-:W-:-:S03]  /*6720*/  IMAD.MOV.U32 R101, RZ, RZ, R0 ;  /* 0x000000ffff657224 */ /* 0x000fc600078e0000 */
[----:B------:R-:W-:-:S04]  /*6730*/  USHF.R.U32.HI UR4, URZ, 0x1, UR5 ;  /* 0x000000013f047899 */ /* 0x000fc80008011605 */
[----:B------:R-:W-:-:S04]  /*6740*/  UIMAD UR41, UR4, -0x3, UR41 ;  /* 0xfffffffd042978a4 */ /* 0x000fc8000f8e0229 */
[----:B------:R-:W-:Y:S08]  /*6750*/  @P0 BRA `(.L_x_162) ;  /* 0xffffffac00240947 */ /* 0x000ff0000383ffff */
[----:B------:R-:W-:Y:S05]  /*6760*/  EXIT ;  /* 0x000000000000794d */ /* 0x000fea0003800000 */
.L_x_7:
        /* <DEDUP_REMOVED lines=26> */
.L_x_164:
[----:B------:R-:W0:Y:S01]  /*6910*/  LDC.64 R28, c[0x0][0x640] ;  /* 0x00019000ff1c7b82 */ /* 0x000e220000000a00 */
[-CC-:B------:R-:W-:Y:S01]  /*6920*/  SHF.R.U64 R22, R14, R6.reuse, R15.reuse ;  /* 0x000000060e167219 */ /* 0x180fe2000000120f */
[----:B------:R-:W-:Y:S01]  /*6930*/  IMAD.MOV.U32 R30, RZ, RZ, 0x1 ;  /* 0x00000001ff1e7424 */ /* 0x000fe200078e00ff */
[----:B------:R-:W-:Y:S02]  /*6940*/  SHF.R.U32.HI R6, RZ, R6, R15 ;  /* 0x00000006ff067219 */ /* 0x000fe4000001160f */
[----:B------:R-:W-:-:S03]  /*6950*/  IADD3 R13, P0, RZ, -R22, RZ ;  /* 0x80000016ff0d7210 */ /* 0x000fc60007f1e0ff */
[----:B------:R-:W1:Y:S02]  /*6960*/  LDC R12, c[0x0][0x618] ;  /* 0x00018600ff0c7b82 */ /* 0x000e640000000800 */
[----:B------:R-:W-:-:S04]  /*6970*/  IMAD.X R11, RZ, RZ, ~R6, P0 ;  /* 0x000000ffff0b7224 */ /* 0x000fc800000e0e06 */
[-C--:B------:R-:W-:Y:S02]  /*6980*/  IMAD R6, R11, R24.reuse, RZ ;  /* 0x000000180b067224 */ /* 0x080fe400078e02ff */
[----:B------:R-:W2:Y:S01]  /*6990*/  LDC R14, c[0x0][0x608] ;  /* 0x00018200ff0e7b82 */ /* 0x000ea20000000800 */
[----:B------:R-:W-:-:S04]  /*69a0*/  IMAD.WIDE.U32 R10, R13, R24, R16 ;  /* 0x000000180d0a7225 */ /* 0x000fc800078e0010 */
[----:B------:R-:W-:-:S03]  /*69b0*/  IMAD R13, R13, R25, R6 ;  /* 0x000000190d0d7224 */ /* 0x000fc600078e0206 */
[----:B------:R-:W3:Y:S01]  /*69c0*/  LDC R27, c[0x0][0x658] ;  /* 0x00019600ff1b7b82 */ /* 0x000ee20000000800 */
[----:B------:R-:W-:Y:S01]  /*69d0*/  IMAD.IADD R11, R11, 0x1, R13 ;  /* 0x000000010b0b7824 */ /* 0x000fe200078e020d */
[----:B0-----:R-:W-:-:S04]  /*69e0*/  ISETP.NE.U32.AND P0, PT, R28, RZ, PT ;  /* 0x000000ff1c00720c */ /* 0x001fc80003f05070 */
[----:B------:R-:W-:Y:S02]  /*69f0*/  ISETP.NE.AND.EX P0, PT, R29, RZ, PT, P0 ;  /* 0x000000ff1d00720c */ /* 0x000fe40003f05300 */
[----:B------:R-:W0:Y:S01]  /*6a00*/  LDC R24, c[0x0][0x600] ;  /* 0x00018000ff187b82 */ /* 0x000e220000000800 */
[-CC-:B-1----:R-:W-:Y:S01]  /*6a10*/  SHF.R.U64 R8, R10, R12.reuse, R11.reuse ;  /* 0x0000000c0a087219 */ /* 0x182fe2000000120b */
[----:B------:R-:W-:Y:S01]  /*6a20*/  IMAD.MOV.U32 R10, RZ, RZ, -0x1 ;  /* 0xffffffffff0a7424 */ /* 0x000fe200078e00ff */
[----:B------:R-:W-:-:S05]  /*6a30*/  SHF.R.U32.HI R11, RZ, R12, R11 ;  /* 0x0000000cff0b7219 */ /* 0x000fca000001160b */
[----:B------:R-:W1:Y:S01]  /*6a40*/  LDC R25, c[0x0][0x648] ;  /* 0x00019200ff197b82 */ /* 0x000e620000000800 */
[-CC-:B--2---:R-:W-:Y:S02]  /*6a50*/  SHF.R.U64 R21, R8, R14.reuse, R11.reuse ;  /* 0x0000000e08157219 */ /* 0x184fe4000000120b */
[----:B------:R-:W-:-:S05]  /*6a60*/  SHF.R.U32.HI R6, RZ, R14, R11 ;  /* 0x0000000eff067219 */ /* 0x000fca000001160b */
[----:B------:R-:W2:Y:S01]  /*6a70*/  LDC R26, c[0x0][0x638] ;  /* 0x00018e00ff1a7b82 */ /* 0x000ea20000000800 */
[-C--:B---3--:R-:W-:Y:S02]  /*6a80*/  SHF.L.U32 R10, R10, R27.reuse, RZ ;  /* 0x0000001b0a0a7219 */ /* 0x088fe400000006ff */
[-CC-:B------:R-:W-:Y:S02]  /*6a90*/  SHF.R.U64 R23, R21, R27.reuse, R6.reuse ;  /* 0x0000001b15177219 */ /* 0x180fe40000001206 */
[----:B------:R-:W-:Y:S02]  /*6aa0*/  LOP3.LUT R32, RZ, R10, RZ, 0x33, !PT ;  /* 0x0000000aff207212 */ /* 0x000fe400078e33ff */
[----:B------:R-:W-:Y:S01]  /*6ab0*/  SHF.R.U32.HI R11, RZ, R27, R6 ;  /* 0x0000001bff0b7219 */ /* 0x000fe20000011606 */
[----:B------:R-:W3:Y:S01]  /*6ac0*/  LDC R31, c[0x0][0x610] ;  /* 0x00018400ff1f7b82 */ /* 0x000ee20000000800 */
[----:B------:R-:W-:Y:S01]  /*6ad0*/  IMAD.MOV.U32 R10, RZ, RZ, R23 ;  /* 0x000000ffff0a7224 */ /* 0x000fe200078e0017 */
[----:B------:R-:W-:Y:S06]  /*6ae0*/  @!P0 BRA `(.L_x_165) ;  /* 0x0000000000288947 */ /* 0x000fec0003800000 */
        /* <DEDUP_REMOVED lines=10> */
.L_x_165:
[----:B------:R-:W-:Y:S02]  /*6b90*/  ISETP.NE.AND P0, PT, R2, 0x1, PT ;  /* 0x000000010200780c */ /* 0x000fe40003f05270 */
[----:B-1----:R-:W-:Y:S01]  /*6ba0*/  SHF.R.U64 R6, R10, R25, R11 ;  /* 0x000000190a067219 */ /* 0x002fe2000000120b */
[----:B0-----:R-:W-:Y:S01]  /*6bb0*/  VIADD R11, R24, 0xffffffff ;  /* 0xffffffff180b7836 */ /* 0x001fe20000000000 */
[----:B------:R-:W-:Y:S02]  /*6bc0*/  SHF.L.U32 R30, R30, R27, RZ ;  /* 0x0000001b1e1e7219 */ /* 0x000fe400000006ff */
[----:B------:R-:W-:Y:S01]  /*6bd0*/  LOP3.LUT R5, R21, R32, RZ, 0xc0, !PT ;  /* 0x0000002015057212 */ /* 0x000fe200078ec0ff */
[----:B------:R-:W-:-:S04]  /*6be0*/  IMAD.MOV R10, RZ, RZ, -R6 ;  /* 0x000000ffff0a7224 */ /* 0x000fc800078e0a06 */
[----:B------:R-:W-:Y:S01]  /*6bf0*/  IMAD R6, R30, R6, R5 ;  /* 0x000000061e067224 */ /* 0x000fe200078e0205 */
[----:B------:R-:W-:Y:S01]  /*6c00*/  LOP3.LUT R5, R8, R11, RZ, 0xc0, !PT ;  /* 0x0000000b08057212 */ /* 0x000fe200078ec0ff */
[----:B------:R-:W-:Y:S02]  /*6c10*/  @P0 IMAD R7, R9, R20, R4 ;  /* 0x0000001409070224 */ /* 0x000fe400078e0204 */
[----:B--2---:R-:W-:Y:S02]  /*6c20*/  IMAD R4, R10, R26, R23 ;  /* 0x0000001a0a047224 */ /* 0x004fe400078e0217 */
[----:B---3--:R-:W-:Y:S02]  /*6c30*/  IMAD R7, R6, R31, R7 ;  /* 0x0000001f06077224 */ /* 0x008fe400078e0207 */
[----:B------:R-:W-:Y:S02]  /*6c40*/  IMAD R4, R4, R24, R5 ;  /* 0x0000001804047224 */ /* 0x000fe400078e0205 */
[----:B------:R-:W-:-:S02]  /*6c50*/  IMAD.MOV.U32 R8, RZ, RZ, 0x1 ;  /* 0x00000001ff087424 */ /* 0x000fc400078e00ff */
[----:B------:R-:W-:Y:S01]  /*6c60*/  IMAD.MOV.U32 R6, RZ, RZ, R22 ;  /* 0x000000ffff067224 */ /* 0x000fe200078e0016 */
[----:B------:R-:W-:Y:S02]  /*6c70*/  SEL R19, R4, R7, !P0 ;  /* 0x0000000704137207 */ /* 0x000fe40004000000 */
[----:B------:R-:W-:-:S07]  /*6c80*/  SEL R21, R7, R4, !P0 ;  /* 0x0000000407157207 */ /* 0x000fce0004000000 */
.L_x_163:
[----:B------:R-:W-:-:S08]  /*6c90*/  NOP ;  /* 0x0000000000007918 */ /* 0x000fd00000000000 */
[----:B------:R-:W0:-:S00]  /*6ca0*/  USETMAXREG.DEALLOC.CTAPOOL 0x28 ;  /* 0x00000028000079c8 */ /* 0x000e0000080e0500 */
[----:B0-----:R-:W-:-:S13]  /*6cb0*/  ISETP.NE.AND P0, PT, R3, RZ, PT ;  /* 0x000000ff0300720c */ /* 0x001fda0003f05270 */
[----:B------:R-:W-:Y:S05]  /*6cc0*/  @P0 EXIT ;  /* 0x000000000000094d */ /* 0x000fea0003800000 */
[----:B------:R-:W-:Y:S01]  /*6cd0*/  LOP3.LUT P0, RZ, R8, 0xff, RZ, 0xc0, !PT ;  /* 0x000000ff08ff7812 */ /* 0x000fe2000780c0ff */
[----:B------:R-:W-:Y:S02]  /*6ce0*/  IMAD.MOV.U32 R3, RZ, RZ, 0x1 ;  /* 0x00000001ff037424 */ /* 0x000fe400078e00ff */
[----:B------:R-:W-:-:S10]  /*6cf0*/  IMAD.MOV.U32 R8, RZ, RZ, RZ ;  /* 0x000000ffff087224 */ /* 0x000fd400078e00ff */
[----:B------:R-:W-:Y:S05]  /*6d00*/  @!P0 BRA `(.L_x_166) ;  /* 0x0000000c00448947 */ /* 0x000fea0003800000 */
[----:B------:R-:W0:Y:S01]  /*6d10*/  LDC R3, c[0x0][0x28c] ;  /* 0x0000a300ff037b82 */ /* 0x000e220000000800 */
[----:B------:R-:W-:Y:S01]  /*6d20*/  ULDC UR5, c[0x0][0x658] ;  /* 0x0001960000057ab9 */ /* 0x000fe20000000800 */
[----:B------:R-:W-:Y:S01]  /*6d30*/  UMOV UR6, 0xffffffff ;  /* 0xffffffff00067882 */ /* 0x000fe20000000000 */
[----:B------:R-:W-:Y:S01]  /*6d40*/  BSSY B0, `(.L_x_166) ;  /* 0x00000cd000007945 */ /* 0x000fe20003800000 */
[----:B------:R-:W-:Y:S01]  /*6d50*/  USHF.L.U32 UR6, UR6, UR5, URZ ;  /* 0x0000000506067299 */ /* 0x000fe2000800063f */
[----:B------:R-:W-:Y:S01]  /*6d60*/  IMAD.MOV.U32 R10, RZ, RZ, 0x1 ;  /* 0x00000001ff0a7424 */ /* 0x000fe200078e00ff */
[----:B------:R-:W-:Y:S01]  /*6d70*/  LOP3.LUT R9, R18, 0x2, RZ, 0xfc, !PT ;  /* 0x0000000212097812 */ /* 0x000fe200078efcff */
[----:B------:R-:W-:Y:S01]  /*6d80*/  IMAD.MOV.U32 R8, RZ, RZ, RZ ;  /* 0x000000ffff087224 */ /* 0x000fe200078e00ff */
[----:B------:R-:W1:Y:S01]  /*6d90*/  S2UR UR8, SR_CgaCtaId ;  /* 0x00000000000879c3 */ /* 0x000e620000008800 */
[----:B------:R-:W-:Y:S01]  /*6da0*/  ULDC UR4, c[0x0][0x600] ;  /* 0x0001800000047ab9 */ /* 0x000fe20000000800 */
[----:B------:R-:W-:Y:S01]  /*6db0*/  UMOV UR7, 0x1 ;  /* 0x0000000100077882 */ /* 0x000fe20000000000 */
[----:B------:R-:W-:-:S02]  /*6dc0*/  UIADD3 UR4, UR4, -0x1, URZ ;  /* 0xffffffff04047890 */ /* 0x000fc4000fffe03f */
[----:B------:R-:W-:Y:S02]  /*6dd0*/  USHF.L.U32 UR21, UR7, UR5, URZ ;  /* 0x0000000507157299 */ /* 0x000fe4000800063f */
[----:B------:R-:W-:Y:S01]  /*6de0*/  ULOP3.LUT UR13, URZ, UR6, URZ, 0x33, !UPT ;  /* 0x000000063f0d7292 */ /* 0x000fe2000f8e333f */
[----:B------:R-:W-:Y:S01]  /*6df0*/  ULDC.64 UR30, c[0x0][0x198] ;  /* 0x00006600001e7ab9 */ /* 0x000fe20000000a00 */
[----:B0-----:R-:W-:-:S05]  /*6e00*/  VIADD R3, R3, 0x3f ;  /* 0x0000003f03037836 */ /* 0x001fca0000000000 */
[----:B------:R-:W-:Y:S01]  /*6e10*/  SHF.R.S32.HI R4, RZ, 0x1f, R3 ;  /* 0x0000001fff047819 */ /* 0x000fe20000011403 */
[----:B-1----:R-:W-:-:S03]  /*6e20*/  IMAD.U32 R12, RZ, RZ, UR8 ;  /* 0x00000008ff0c7e24 */ /* 0x002fc6000f8e00ff */
[----:B------:R-:W-:Y:S01]  /*6e30*/  LEA.HI R4, R4, R3, RZ, 0x6 ;  /* 0x0000000304047211 */ /* 0x000fe200078f30ff */
[----:B------:R-:W-:-:S03]  /*6e40*/  IMAD.MOV.U32 R3, RZ, RZ, 0x1 ;  /* 0x00000001ff037424 */ /* 0x000fc600078e00ff */
[----:B------:R-:W-:-:S05]  /*6e50*/  SHF.R.S32.HI R11, RZ, 0x6, R4 ;  /* 0x00000006ff0b7819 */ /* 0x000fca0000011404 */
[----:B------:R-:W-:-:S07]  /*6e60*/  VIADD R13, R11, 0x1 ;  /* 0x000000010b0d7836 */ /* 0x000fce0000000000 */
.L_x_177:
[----:B------:R-:W-:-:S03]  /*6e70*/  UMOV UR5, 0xffffffff ;  /* 0xffffffff00057882 */ /* 0x000fc60000000000 */
[----:B------:R-:W-:Y:S05]  /*6e80*/  BRA.DIV UR5, `(.L_x_167) ;  /* 0x0000000e05a87947 */ /* 0x000fea000b800000 */
[----:B------:R-:W-:-:S13]  /*6e90*/  ELECT P6, URZ, PT ;  /* 0x00000000003f782f */ /* 0x000fda00038c0000 */
.L_x_187:
[----:B------:R-:W-:Y:S04]  /*6ea0*/  BSSY B1, `(.L_x_168) ;  /* 0x0000044000017945 */ /* 0x000fe80003800000 */
[----:B------:R-:W-:Y:S05]  /*6eb0*/  @!P6 BRA `(.L_x_169) ;  /* 0x000000040008e947 */ /* 0x000fea0003800000 */
[----:B------:R-:W0:Y:S02]  /*6ec0*/  LDC R4, c[0x0][0x28c] ;  /* 0x0000a300ff047b82 */ /* 0x000e240000000800 */
[----:B0-----:R-:W-:-:S13]  /*6ed0*/  ISETP.GE.AND P0, PT, R4, 0x1, PT ;  /* 0x000000010400780c */ /* 0x001fda0003f06270 */
[----:B------:R-:W-:Y:S05]  /*6ee0*/  @!P0 BRA `(.L_x_169) ;  /* 0x0000000000fc8947 */ /* 0x000fea0003800000 */
[----:B------:R-:W-:Y:S02]  /*6ef0*/  IMAD R21, R21, 0x2, R12 ;  /* 0x0000000215157824 */ /* 0x000fe400078e020c */
[----:B------:R-:W-:Y:S02]  /*6f00*/  IMAD.SHL.U32 R19, R19, 0x80, RZ ;  /* 0x0000008013137824 */ /* 0x000fe400078e00ff */
[----:B------:R-:W-:Y:S02]  /*6f10*/  IMAD.MOV.U32 R22, RZ, RZ, RZ ;  /* 0x000000ffff167224 */ /* 0x000fe400078e00ff */
[----:B------:R-:W-:Y:S02]  /*6f20*/  IMAD.MOV.U32 R4, RZ, RZ, R13 ;  /* 0x000000ffff047224 */ /* 0x000fe400078e000d */
[----:B------:R-:W-:Y:S02]  /*6f30*/  IMAD.MOV.U32 R5, RZ, RZ, R3 ;  /* 0x000000ffff057224 */ /* 0x000fe400078e0003 */
[----:B------:R-:W-:-:S02]  /*6f40*/  IMAD.MOV.U32 R7, RZ, RZ, R8 ;  /* 0x000000ffff077224 */ /* 0x000fc400078e0008 */
[----:B------:R-:W-:Y:S02]  /*6f50*/  IMAD.SHL.U32 R21, R21, 0x40, RZ ;  /* 0x0000004015157824 */ /* 0x000fe400078e00ff */
[----:B------:R-:W-:-:S07]  /*6f60*/  VIADD R24, R19, 0x40 ;  /* 0x0000004013187836 */ /* 0x000fce0000000000 */
.L_x_172:
[----:B------:R-:W0:Y:S01]  /*6f70*/  S2UR UR5, SR_CgaCtaId ;  /* 0x00000000000579c3 */ /* 0x000e220000008800 */
[----:B------:R-:W-:Y:S02]  /*6f80*/  MOV R15, 0x400 ;  /* 0x00000400000f7802 */ /* 0x000fe40000000f00 */
[----:B------:R-:W-:Y:S02]  /*6f90*/  SHF.L.U32 R14, R5, 0x1f, RZ ;  /* 0x0000001f050e7819 */ /* 0x000fe400000006ff */
[----:B------:R-:W-:Y:S01]  /*6fa0*/  ISETP.NE.AND P1, PT, R0, RZ, PT ;  /* 0x000000ff0000720c */ /* 0x000fe20003f25270 */
[----:B0-----:R-:W-:-:S05]  /*6fb0*/  IMAD.U32 R12, RZ, RZ, UR5 ;  /* 0x00000005ff0c7e24 */ /* 0x001fca000f8e00ff */
[----:B------:R-:W-:-:S07]  /*6fc0*/  LEA R20, R12, R15, 0x18 ;  /* 0x0000000f0c147211 */ /* 0x000fce00078ec0ff */
[----:B------:R-:W0:Y:S01]  /*6fd0*/  @!P1 LDC R15, c[0x0][0x500] ;  /* 0x00014000ff0f9b82 */ /* 0x000e220000000800 */
[----:B------:R-:W-:-:S04]  /*6fe0*/  IMAD R23, R7, 0x8, R20 ;  /* 0x0000000807177824 */ /* 0x000fc800078e0214 */
[----:B------:R-:W1:Y:S02]  /*6ff0*/  SYNCS.PHASECHK.TRANS64.TRYWAIT P0, [R23+URZ+0x18], R14 ;  /* 0x0000180e170075a7 */ /* 0x000e64000800017f */
[----:B-1----:R-:W-:Y:S05]  /*7000*/  @!P0 BRA `(.L_x_170) ;  /* 0x0000000c00688947 */ /* 0x002fea0003800000 */
.L_x_188:
[----:B-1----:R-:W-:Y:S01]  /*7010*/  PRMT R14, R9, 0x9910, RZ ;  /* 0x00009910090e7816 */ /* 0x002fe200000000ff */
[----:B0-----:R0:W-:Y:S03]  /*7020*/  @!P1 SYNCS.ARRIVE.TRANS64 RZ, [R23+URZ], R15 ;  /* 0x0000000f17ff99a7 */ /* 0x0011e6000800003f */
[----:B------:R-:W-:-:S13]  /*7030*/  ISETP.NE.AND P0, PT, R14, 0x2, PT ;  /* 0x000000020e00780c */ /* 0x000fda0003f05270 */
[----:B0-----:R-:W-:Y:S05]  /*7040*/  @P0 BRA `(.L_x_171) ;  /* 0x0000000000040947 */ /* 0x001fea0003800000 */
[----:B------:R-:W-:Y:S01]  /*7050*/  BPT.TRAP 0x1 ;  /* 0x000000040000795c */ /* 0x000fe20000300000 */
.L_x_171:
[----:B------:R-:W-:Y:S01]  /*7060*/  IMAD R14, R7, 0x2, R12 ;  /* 0x00000002070e7824 */ /* 0x000fe200078e020c */
[----:B------:R-:W-:Y:S01]  /*7070*/  R2UR UR27, R22 ;  /* 0x00000000161b72ca */ /* 0x000fe200000e0000 */
[----:B------:R-:W-:Y:S01]  /*7080*/  VIADD R4, R4, 0xffffffff ;  /* 0xffffffff04047836 */ /* 0x000fe20000000000 */
[----:B------:R-:W-:Y:S01]  /*7090*/  R2UR UR9, R23 ;  /* 0x00000000170972ca */ /* 0x000fe200000e0000 */
[----:B------:R-:W-:Y:S01]  /*70a0*/  IMAD.SHL.U32 R14, R14, 0x1000, RZ ;  /* 0x000010000e0e7824 */ /* 0x000fe200078e00ff */
[----:B------:R-:W-:Y:S01]  /*70b0*/  R2UR UR12, R6 ;  /* 0x00000000060c72ca */ /* 0x000fe200000e0000 */
[----:B------:R-:W-:Y:S01]  /*70c0*/  UIADD3 UR6, UP0, UR30, 0xf0, URZ ;  /* 0x000000f01e067890 */ /* 0x000fe2000ff1e03f */
[----:B------:R-:W-:Y:S01]  /*70d0*/  R2UR UR11, R21 ;  /* 0x00000000150b72ca */ /* 0x000fe200000e0000 */
[--C-:B------:R-:W-:Y:S01]  /*70e0*/  IMAD R14, R14, 0x2, R20.reuse ;  /* 0x000000020e0e7824 */ /* 0x100fe200078e0214 */
[----:B------:R-:W-:Y:S01]  /*70f0*/  UIADD3 UR32, UP1, UR30, 0x1f0, URZ ;  /* 0x000001f01e207890 */ /* 0x000fe2000ff3e03f */
[----:B------:R-:W-:Y:S01]  /*7100*/  IMAD R20, R7, 0x4000, R20 ;  /* 0x0000400007147824 */ /* 0x000fe200078e0214 */
[----:B------:R-:W-:Y:S01]  /*7110*/  R2UR UR26, R19 ;  /* 0x00000000131a72ca */ /* 0x000fe200000e0000 */
[----:B------:R-:W-:Y:S01]  /*7120*/  UIADD3.X UR7, URZ, UR31, URZ, UP0, !UPT ;  /* 0x0000001f3f077290 */ /* 0x000fe200087fe43f */
[----:B------:R-:W-:Y:S01]  /*7130*/  R2UR UR5, R14 ;  /* 0x000000000e0572ca */ /* 0x000fe200000e0000 */
[----:B------:R-:W-:Y:S01]  /*7140*/  UIADD3.X UR33, URZ, UR31, URZ, UP1, !UPT ;  /* 0x0000001f3f217290 */ /* 0x000fe20008ffe43f */
[----:B------:R-:W-:Y:S01]  /*7150*/  R2UR UR16, R20 ;  /* 0x00000000141072ca */ /* 0x000fe200000e0000 */
[----:B------:R-:W-:Y:S01]  /*7160*/  VIADD R7, R7, 0x1 ;  /* 0x0000000107077836 */ /* 0x000fe20000000000 */
[----:B------:R-:W-:Y:S01]  /*7170*/  R2UR UR18, R24 ;  /* 0x00000000181272ca */ /* 0x000fe200000e0000 */
[----:B------:R-:W-:Y:S01]  /*7180*/  UMOV UR22, 0x30000 ;  /* 0x0003000000167882 */ /* 0x000fe20000000000 */
[----:B------:R-:W-:Y:S01]  /*7190*/  ISETP.GT.AND P1, PT, R4, 0x1, PT ;  /* 0x000000010400780c */ /* 0x000fe20003f24270 */
[----:B------:R-:W-:Y:S01]  /*71a0*/  UMOV UR14, 0x0 ;  /* 0x00000000000e7882 */ /* 0x000fe20000000000 */
[----:B------:R-:W-:Y:S01]  /*71b0*/  ISETP.NE.AND P0, PT, R7, 0x3, PT ;  /* 0x000000030700780c */ /* 0x000fe20003f05270 */
[----:B------:R-:W-:Y:S01]  /*71c0*/  UMOV UR15, 0x10000000 ;  /* 0x10000000000f7882 */ /* 0x000fe20000000000 */
[----:B------:R-:W-:Y:S01]  /*71d0*/  UMOV UR10, UR27 ;  /* 0x0000001b000a7c82 */ /* 0x000fe20008000000 */
[----:B------:R-:W-:Y:S01]  /*71e0*/  UMOV UR25, UR9 ;  /* 0x0000000900197c82 */ /* 0x000fe20008000000 */
[----:B------:R-:W-:Y:S01]  /*71f0*/  UMOV UR28, UR12 ;  /* 0x0000000c001c7c82 */ /* 0x000fe20008000000 */
[----:B------:R-:W-:Y:S01]  /*7200*/  UIADD3 UR8, UR5, 0x100, URZ ;  /* 0x0000010005087890 */ /* 0x000fe2000fffe03f */
[----:B------:R-:W-:Y:S01]  /*7210*/  SEL R14, RZ, 0x1, P0 ;  /* 0x00000001ff0e7807 */ /* 0x000fe20000000000 */
[----:B------:R-:W-:Y:S01]  /*7220*/  UIADD3 UR24, UR16, 0xc100, URZ ;  /* 0x0000c10010187890 */ /* 0x000fe2000fffe03f */
[----:B------:R-:W-:Y:S01]  /*7230*/  VIADD R22, R22, 0x40 ;  /* 0x0000004016167836 */ /* 0x000fe20000000000 */
[----:B------:R-:W-:Y:S01]  /*7240*/  UIADD3 UR16, UR16, 0xe100, URZ ;  /* 0x0000e10010107890 */ /* 0x000fe2000fffe03f */
[----:B------:R-:W-:Y:S01]  /*7250*/  LOP3.LUT R5, R5, R14, RZ, 0x3c, !PT ;  /* 0x0000000e05057212 */ /* 0x000fe200078e3cff */
[----:B------:R-:W-:Y:S01]  /*7260*/  UMOV UR17, UR9 ;  /* 0x0000000900117c82 */ /* 0x000fe20008000000 */
[----:B------:R-:W-:Y:S01]  /*7270*/  UMOV UR19, UR27 ;  /* 0x0000001b00137c82 */ /* 0x000fe20008000000 */
[----:B------:R-:W-:Y:S01]  /*7280*/  UMOV UR20, UR12 ;  /* 0x0000000c00147c82 */ /* 0x000fe20008000000 */
[----:B------:R0:W-:Y:S01]  /*7290*/  UTMALDG.3D.MULTICAST [UR8], [UR6], UR22, desc[UR14] ;  /* 0x00000e08060073b4 */ /* 0x0001e20008011816 */
[----:B------:R-:W-:Y:S01]  /*72a0*/  SEL R7, R7, RZ, P0 ;  /* 0x000000ff07077207 */ /* 0x000fe20000000000 */
[----:B------:R0:W-:Y:S02]  /*72b0*/  UTMALDG.3D [UR24], [UR32], desc[UR14] ;  /* 0x00000e18200075b4 */ /* 0x0001e40008011000 */
[----:B------:R0:W-:Y:S02]  /*72c0*/  UTMALDG.3D [UR16], [UR32], desc[UR14] ;  /* 0x00000e10200075b4 */ /* 0x0001e40008011000 */
[----:B0-----:R-:W-:Y:S05]  /*72d0*/  @P1 BRA `(.L_x_172) ;  /* 0xfffffffc00241947 */ /* 0x001fea000383ffff */
.L_x_169:
[----:B------:R-:W-:Y:S05]  /*72e0*/  BSYNC B1 ;  /* 0x0000000000017941 */ /* 0x000fea0003800000 */
.L_x_168:
[----:B------:R-:W-:Y:S01]  /*72f0*/  LOP3.LUT P1, RZ, R10, 0xff, RZ, 0xc0, !PT ;  /* 0x000000ff0aff7812 */ /* 0x000fe2000782c0ff */
[C---:B------:R-:W-:Y:S01]  /*7300*/  IMAD.IADD R7, R11.reuse, 0x1, R8 ;  /* 0x000000010b077824 */ /* 0x040fe200078e0208 */
[----:B------:R-:W-:Y:S01]  /*7310*/  ULDC.64 UR6, c[0x0][0x650] ;  /* 0x0001940000067ab9 */ /* 0x000fe20000000a00 */
[----:B------:R-:W-:Y:S01]  /*7320*/  ISETP.GE.U32.AND P2, PT, R11, 0x3, PT ;  /* 0x000000030b00780c */ /* 0x000fe20003f46070 */
[----:B------:R-:W-:Y:S01]  /*7330*/  BSSY B1, `(.L_x_173) ;  /* 0x000006b000017945 */ /* 0x000fe20003800000 */
[----:B------:R-:W-:Y:S01]  /*7340*/  IMAD.MOV.U32 R21, RZ, RZ, -0x1 ;  /* 0xffffffffff157424 */ /* 0x000fe200078e00ff */
[----:B------:R-:W-:Y:S01]  /*7350*/  ISETP.GT.U32.AND P0, PT, R7, 0x2, PT ;  /* 0x000000020700780c */ /* 0x000fe20003f04070 */
[----:B------:R-:W-:Y:S01]  /*7360*/  IMAD.MOV.U32 R19, RZ, RZ, -0x1 ;  /* 0xffffffffff137424 */ /* 0x000fe200078e00ff */
[----:B------:R-:W-:Y:S02]  /*7370*/  PRMT R10, RZ, 0x7610, R10 ;  /* 0x00007610ff0a7816 */ /* 0x000fe4000000000a */
[----:B------:R-:W-:-:S03]  /*7380*/  ISETP.LT.U32.AND P0, PT, R11, 0x3, P0 ;  /* 0x000000030b00780c */ /* 0x000fc60000701070 */
[----:B------:R-:W0:Y:S01]  /*7390*/  @P1 S2R R12, SR_CgaCtaId ;  /* 0x00000000000c1919 */ /* 0x000e220000008800 */
[----:B------:R-:W-:-:S04]  /*73a0*/  @P1 MOV R5, 0x400 ;  /* 0x0000040000051802 */ /* 0x000fc80000000f00 */
[----:B0-----:R-:W-:Y:S01]  /*73b0*/  @P1 LEA R6, R12, R5, 0x18 ;  /* 0x000000050c061211 */ /* 0x001fe200078ec0ff */
[----:B------:R-:W-:Y:S01]  /*73c0*/  IMAD.WIDE.U32 R4, R7, -0x55555555, RZ ;  /* 0xaaaaaaab07047825 */ /* 0x000fe200078e00ff */
[----:B------:R-:W-:Y:S02]  /*73d0*/  SEL R4, RZ, 0x1, !P0 ;  /* 0x00000001ff047807 */ /* 0x000fe40004000000 */
[----:B------:R0:W-:Y:S01]  /*73e0*/  @P1 SYNCS.ARRIVE.TRANS64.A1T0 RZ, [R6+URZ+0x48], RZ ;  /* 0x000048ff06ff19a7 */ /* 0x0001e2000810003f */
[----:B------:R-:W-:Y:S02]  /*73f0*/  IADD3 R16, P1, R16, UR36, RZ ;  /* 0x0000002410107c10 */ /* 0x000fe4000ff3e0ff */
[----:B------:R-:W-:Y:S02]  /*7400*/  LOP3.LUT R3, R3, R4, RZ, 0x3c, !PT ;  /* 0x0000000403037212 */ /* 0x000fe400078e3cff */
[----:B------:R-:W-:Y:S02]  /*7410*/  IADD3.X R17, R17, UR42, RZ, P1, !PT ;  /* 0x0000002a11117c10 */ /* 0x000fe40008ffe4ff */
[----:B------:R-:W-:-:S02]  /*7420*/  ISETP.GE.U32.AND P0, PT, R16, UR6, PT ;  /* 0x0000000610007c0c */ /* 0x000fc4000bf06070 */
[----:B0-----:R-:W-:Y:S02]  /*7430*/  SHF.R.U32.HI R6, RZ, 0x1, R5 ;  /* 0x00000001ff067819 */ /* 0x001fe40000011605 */
[----:B------:R-:W-:Y:S02]  /*7440*/  ISETP.GE.U32.AND.EX P0, PT, R17, UR7, PT, P0 ;  /* 0x0000000711007c0c */ /* 0x000fe4000bf06100 */
[----:B------:R-:W-:Y:S01]  /*7450*/  @P2 LOP3.LUT R3, R3, 0x1, R6, 0x78, !PT ;  /* 0x0000000103032812 */ /* 0x000fe200078e7806 */
[----:B------:R-:W-:Y:S01]  /*7460*/  IMAD R8, R6, -0x3, R7 ;  /* 0xfffffffd06087824 */ /* 0x000fe200078e0207 */
[----:B------:R-:W-:Y:S01]  /*7470*/  PRMT R4, RZ, 0x7610, R4 ;  /* 0x00007610ff047816 */ /* 0x000fe20000000004 */
[----:B------:R-:W-:-:S08]  /*7480*/  IMAD.MOV.U32 R6, RZ, RZ, -0x1 ;  /* 0xffffffffff067424 */ /* 0x000fd000078e00ff */
[----:B------:R-:W-:Y:S05]  /*7490*/  @P0 BRA `(.L_x_174) ;  /* 0x0000000400500947 */ /* 0x000fea0003800000 */
[----:B------:R-:W0:Y:S01]  /*74a0*/  S2R R19, SR_CTAID.X ;  /* 0x0000000000137919 */ /* 0x000e220000002500 */
[----:B------:R-:W-:Y:S01]  /*74b0*/  ULDC.64 UR6, c[0x0][0x628] ;  /* 0x00018a0000067ab9 */ /* 0x000fe20000000a00 */
[----:B------:R-:W1:Y:S01]  /*74c0*/  LDC R20, c[0x0][0x144] ;  /* 0x00005100ff147b82 */ /* 0x000e620000000800 */
[----:B------:R-:W-:Y:S01]  /*74d0*/  ISETP.NE.U32.AND P0, PT, RZ, UR6, PT ;  /* 0x00000006ff007c0c */ /* 0x000fe2000bf05070 */
[----:B------:R-:W2:Y:S01]  /*74e0*/  S2R R14, SR_CTAID.Y ;  /* 0x00000000000e7919 */ /* 0x000ea20000002600 */
[----:B------:R-:W-:Y:S01]  /*74f0*/  ULDC UR8, c[0x0][0x630] ;  /* 0x00018c0000087ab9 */ /* 0x000fe20000000800 */
[----:B------:R-:W-:Y:S01]  /*7500*/  ULDC UR9, c[0x0][0x150] ;  /* 0x0000540000097ab9 */ /* 0x000fe20000000800 */
[----:B------:R-:W-:Y:S01]  /*7510*/  ISETP.NE.AND.EX P0, PT, RZ, UR7, PT, P0 ;  /* 0x00000007ff007c0c */ /* 0x000fe2000bf05300 */
[----:B------:R-:W-:Y:S02]  /*7520*/  IMAD.MOV.U32 R4, RZ, RZ, R16 ;  /* 0x000000ffff047224 */ /* 0x000fe400078e0010 */
[----:B------:R-:W-:Y:S01]  /*7530*/  IMAD.MOV.U32 R5, RZ, RZ, R17 ;  /* 0x000000ffff057224 */ /* 0x000fe200078e0011 */
[----:B0-----:R-:W-:-:S09]  /*7540*/  I2FP.F32.U32 R21, R19 ;  /* 0x0000001300157245 */ /* 0x001fd20000201000 */
[----:B------:R-:W-:Y:S05]  /*7550*/  @!P0 BRA `(.L_x_175) ;  /* 0x0000000000288947 */ /* 0x000fea0003800000 */
[----:B------:R-:W-:Y:S02]  /*7560*/  ULDC UR5, c[0x0][0x634] ;  /* 0x00018d0000057ab9 */ /* 0x000fe40000000800 */
[----:B------:R-:W-:-:S05]  /*7570*/  IADD3 R5, P0, R16, UR5, RZ ;  /* 0x0000000510057c10 */ /* 0x000fca000ff1e0ff */
[----:B------:R-:W-:-:S04]  /*7580*/  IMAD.X R15, RZ, RZ, R17, P0 ;  /* 0x000000ffff0f7224 */ /* 0x000fc800000e0611 */
[----:B------:R-:W-:-:S04]  /*7590*/  IMAD.WIDE.U32 R6, R15, UR6, RZ ;  /* 0x000000060f067c25 */ /* 0x000fc8000f8e00ff */
[----:B------:R-:W-:-:S04]  /*75a0*/  IMAD.WIDE.U32 R6, P0, R5, UR7, R6 ;  /* 0x0000000705067c25 */ /* 0x000fc8000f800006 */
[----:B------:R-:W-:-:S04]  /*75b0*/  IMAD.WIDE.U32 R4, R5, UR6, RZ ;  /* 0x0000000605047c25 */ /* 0x000fc8000f8e00ff */
[----:B------:R-:W-:Y:S01]  /*75c0*/  IMAD.MOV.U32 R4, RZ, RZ, R7 ;  /* 0x000000ffff047224 */ /* 0x000fe200078e0007 */
[----:B------:R-:W-:Y:S01]  /*75d0*/  IADD3 RZ, P1, R5, R6, RZ ;  /* 0x0000000605ff7210 */ /* 0x000fe20007f3e0ff */
[----:B------:R-:W-:-:S04]  /*75e0*/  IMAD.X R5, RZ, RZ, RZ, P0 ;  /* 0x000000ffff057224 */ /* 0x000fc800000e06ff */
[----:B------:R-:W-:-:S08]  /*75f0*/  IMAD.WIDE.U32.X R4, R15, UR7, R4, P1 ;  /* 0x000000070f047c25 */ /* 0x000fd000088e0404 */
.L_x_175:
[----:B------:R-:W-:Y:S01]  /*7600*/  FMUL R21, R21, UR9 ;  /* 0x0000000915157c20 */ /* 0x000fe20008400000 */
[--C-:B------:R-:W-:Y:S01]  /*7610*/  SHF.R.U64 R15, R4, UR8, R5.reuse ;  /* 0x00000008040f7c19 */ /* 0x100fe20008001205 */
[----:B------:R-:W-:Y:S01]  /*7620*/  ULDC.64 UR6, c[0x0][0x620] ;  /* 0x0001880000067ab9 */ /* 0x000fe20000000a00 */
[----:B------:R-:W-:Y:S01]  /*7630*/  SHF.R.U32.HI R4, RZ, UR8, R5 ;  /* 0x00000008ff047c19 */ /* 0x000fe20008011605 */
[----:B------:R-:W-:Y:S01]  /*7640*/  ULDC.64 UR8, c[0x0][0x640] ;  /* 0x0001900000087ab9 */ /* 0x000fe20000000a00 */
[----:B------:R-:W-:Y:S01]  /*7650*/  IADD3 R5, P0, RZ, -R15, RZ ;  /* 0x8000000fff057210 */ /* 0x000fe20007f1e0ff */
[----:B------:R-:W0:Y:S01]  /*7660*/  F2I.U32.TRUNC.NTZ R21, R21 ;  /* 0x0000001500157305 */ /* 0x000e22000020f000 */
[----:B------:R-:W-:-:S03]  /*7670*/  ULDC UR5, c[0x0][0x618] ;  /* 0x0001860000057ab9 */ /* 0x000fc60000000800 */
[----:B------:R-:W-:Y:S01]  /*7680*/  IMAD.X R4, RZ, RZ, ~R4, P0 ;  /* 0x000000ffff047224 */ /* 0x000fe200000e0e04 */
[----:B------:R-:W-:-:S03]  /*7690*/  ISETP.NE.U32.AND P0, PT, RZ, UR8, PT ;  /* 0x00000008ff007c0c */ /* 0x000fc6000bf05070 */
[----:B------:R-:W-:Y:S01]  /*76a0*/  IMAD R4, R4, UR6, RZ ;  /* 0x0000000604047c24 */ /* 0x000fe2000f8e02ff */
[----:B------:R-:W-:-:S03]  /*76b0*/  ISETP.NE.AND.EX P0, PT, RZ, UR9, PT, P0 ;  /* 0x00000009ff007c0c */ /* 0x000fc6000bf05300 */
[C---:B------:R-:W-:Y:S02]  /*76c0*/  IMAD R7, R5.reuse, UR7, R4 ;  /* 0x0000000705077c24 */ /* 0x040fe4000f8e0204 */
[----:B------:R-:W-:Y:S01]  /*76d0*/  IMAD.WIDE.U32 R4, R5, UR6, R16 ;  /* 0x0000000605047c25 */ /* 0x000fe2000f8e0010 */
[----:B------:R-:W-:-:S03]  /*76e0*/  ULDC UR6, c[0x0][0x154] ;  /* 0x0000550000067ab9 */ /* 0x000fc60000000800 */
[----:B0-----:R-:W-:Y:S02]  /*76f0*/  IMAD.MOV R6, RZ, RZ, -R21 ;  /* 0x000000ffff067224 */ /* 0x001fe400078e0a15 */
[----:B------:R-:W0:Y:S01]  /*7700*/  LDC R21, c[0x0][0x148] ;  /* 0x00005200ff157b82 */ /* 0x000e220000000800 */
[----:B------:R-:W-:Y:S02]  /*7710*/  IMAD.IADD R5, R5, 0x1, R7 ;  /* 0x0000000105057824 */ /* 0x000fe400078e0207 */
[----:B-1----:R-:W-:Y:S01]  /*7720*/  IMAD R19, R20, R6, R19 ;  /* 0x0000000614137224 */ /* 0x002fe200078e0213 */
[----:B--2---:R-:W-:Y:S02]  /*7730*/  I2FP.F32.U32 R6, R14 ;  /* 0x0000000e00067245 */ /* 0x004fe40000201000 */
[--C-:B------:R-:W-:Y:S02]  /*7740*/  SHF.R.U64 R20, R4, UR5, R5.reuse ;  /* 0x0000000504147c19 */ /* 0x100fe40008001205 */
[----:B------:R-:W-:Y:S01]  /*7750*/  SHF.R.U32.HI R5, RZ, UR5, R5 ;  /* 0x00000005ff057c19 */ /* 0x000fe20008011605 */
[----:B------:R-:W-:Y:S01]  /*7760*/  FMUL R6, R6, UR6 ;  /* 0x0000000606067c20 */ /* 0x000fe20008400000 */
[----:B------:R-:W-:-:S02]  /*7770*/  ULDC UR5, c[0x0][0x608] ;  /* 0x0001820000057ab9 */ /* 0x000fc40000000800 */
[--C-:B------:R-:W-:Y:S01]  /*7780*/  SHF.R.U64 R23, R20, UR5, R5.reuse ;  /* 0x0000000514177c19 */ /* 0x100fe20008001205 */
[----:B------:R1:W2:Y:S01]  /*7790*/  F2I.U32.TRUNC.NTZ R24, R6 ;  /* 0x0000000600187305 */ /* 0x0002a2000020f000 */
[----:B------:R-:W-:Y:S01]  /*77a0*/  SHF.R.U32.HI R4, RZ, UR5, R5 ;  /* 0x00000005ff047c19 */ /* 0x000fe20008011605 */
[----:B------:R-:W-:-:S03]  /*77b0*/  ULDC UR5, c[0x0][0x658] ;  /* 0x0001960000057ab9 */ /* 0x000fc60000000800 */
[--C-:B------:R-:W-:Y:S02]  /*77c0*/  SHF.R.U64 R22, R23, UR5, R4.reuse ;  /* 0x0000000517167c19 */ /* 0x100fe40008001204 */
[----:B------:R-:W-:-:S03]  /*77d0*/  SHF.R.U32.HI R25, RZ, UR5, R4 ;  /* 0x00000005ff197c19 */ /* 0x000fc60008011604 */
[----:B------:R-:W-:Y:S02]  /*77e0*/  IMAD.MOV.U32 R4, RZ, RZ, R22 ;  /* 0x000000ffff047224 */ /* 0x000fe400078e0016 */
[----:B------:R-:W-:Y:S01]  /*77f0*/  IMAD.MOV.U32 R5, RZ, RZ, R25 ;  /* 0x000000ffff057224 */ /* 0x000fe200078e0019 */
[----:B-1----:R-:W-:Y:S06]  /*7800*/  @!P0 BRA `(.L_x_176) ;  /* 0x0000000000288947 */ /* 0x002fec0003800000 */
        /* <DEDUP_REMOVED lines=10> */
.L_x_176:
[----:B------:R-:W-:Y:S01]  /*78b0*/  ISETP.NE.AND P0, PT, R2, 0x1, PT ;  /* 0x000000010200780c */ /* 0x000fe20003f05270 */
[----:B------:R-:W-:Y:S01]  /*78c0*/  ULDC UR5, c[0x0][0x648] ;  /* 0x0001920000057ab9 */ /* 0x000fe20000000800 */
[----:B------:R-:W-:Y:S01]  /*78d0*/  LOP3.LUT R23, R23, UR13, RZ, 0xc0, !PT ;  /* 0x0000000d17177c12 */ /* 0x000fe2000f8ec0ff */
[----:B--2---:R-:W-:Y:S01]  /*78e0*/  IMAD.MOV R24, RZ, RZ, -R24 ;  /* 0x000000ffff187224 */ /* 0x004fe200078e0a18 */
[----:B------:R-:W-:Y:S01]  /*78f0*/  SHF.R.U64 R4, R4, UR5, R5 ;  /* 0x0000000504047c19 */ /* 0x000fe20008001205 */
[----:B------:R-:W-:Y:S01]  /*7900*/  ULDC UR5, c[0x0][0x638] ;  /* 0x00018e0000057ab9 */ /* 0x000fe20000000800 */
[----:B------:R-:W-:Y:S01]  /*7910*/  LOP3.LUT R7, R20, UR4, RZ, 0xc0, !PT ;  /* 0x0000000414077c12 */ /* 0x000fe2000f8ec0ff */
[----:B------:R-:W-:Y:S01]  /*7920*/  ULDC UR6, c[0x0][0x610] ;  /* 0x0001840000067ab9 */ /* 0x000fe20000000800 */
[----:B------:R-:W-:Y:S02]  /*7930*/  IMAD.MOV.U32 R6, RZ, RZ, R15 ;  /* 0x000000ffff067224 */ /* 0x000fe400078e000f */
[----:B------:R-:W-:-:S02]  /*7940*/  IMAD.MOV R5, RZ, RZ, -R4 ;  /* 0x000000ffff057224 */ /* 0x000fc400078e0a04 */
[----:B------:R-:W-:Y:S02]  /*7950*/  IMAD R4, R4, UR21, R23 ;  /* 0x0000001504047c24 */ /* 0x000fe4000f8e0217 */
[----:B0-----:R-:W-:Y:S02]  /*7960*/  @P0 IMAD R19, R21, R24, R14 ;  /* 0x0000001815130224 */ /* 0x001fe400078e020e */
[----:B------:R-:W-:Y:S01]  /*7970*/  IMAD R22, R5, UR5, R22 ;  /* 0x0000000505167c24 */ /* 0x000fe2000f8e0216 */
[----:B------:R-:W-:Y:S01]  /*7980*/  ULDC UR5, c[0x0][0x600] ;  /* 0x0001800000057ab9 */ /* 0x000fe20000000800 */
[----:B------:R-:W-:Y:S02]  /*7990*/  IMAD R21, R4, UR6, R19 ;  /* 0x0000000604157c24 */ /* 0x000fe4000f8e0213 */
[----:B------:R-:W-:Y:S02]  /*79a0*/  IMAD R22, R22, UR5, R7 ;  /* 0x0000000516167c24 */ /* 0x000fe4000f8e0207 */
[----:B------:R-:W-:-:S03]  /*79b0*/  IMAD.MOV.U32 R4, RZ, RZ, 0x1 ;  /* 0x00000001ff047424 */ /* 0x000fc600078e00ff */
[----:B------:R-:W-:Y:S02]  /*79c0*/  SEL R19, R22, R21, !P0 ;  /* 0x0000001516137207 */ /* 0x000fe40004000000 */
[----:B------:R-:W-:-:S07]  /*79d0*/  SEL R21, R21, R22, !P0 ;  /* 0x0000001615157207 */ /* 0x000fce0004000000 */
.L_x_174:
[----:B------:R-:W-:Y:S05]  /*79e0*/  BSYNC B1 ;  /* 0x0000000000017941 */ /* 0x000fea0003800000 */
.L_x_173:
[----:B------:R-:W-:-:S13]  /*79f0*/  LOP3.LUT P0, RZ, R4, 0xff, RZ, 0xc0, !PT ;  /* 0x000000ff04ff7812 */ /* 0x000fda000780c0ff */
[----:B------:R-:W-:Y:S05]  /*7a00*/  @P0 BRA `(.L_x_177) ;  /* 0xfffffff400180947 */ /* 0x000fea000383ffff */
[----:B------:R-:W-:Y:S05]  /*7a10*/  BSYNC B0 ;  /* 0x0000000000007941 */ /* 0x000fea0003800000 */
.L_x_166:
[----:B------:R-:W-:-:S03]  /*7a20*/  UMOV UR5, 0xffffffff ;  /* 0xffffffff00057882 */ /* 0x000fc60000000000 */
[----:B------:R-:W-:Y:S05]  /*7a30*/  BRA.DIV UR5, `(.L_x_178) ;  /* 0x0000000205f07947 */ /* 0x000fea000b800000 */
[----:B------:R-:W-:-:S13]  /*7a40*/  ELECT P6, URZ, PT ;  /* 0x00000000003f782f */ /* 0x000fda00038c0000 */
.L_x_191:
[----:B------:R-:W-:Y:S04]  /*7a50*/  BSSY B0, `(.L_x_179) ;  /* 0x0000022000007945 */ /* 0x000fe80003800000 */
[----:B------:R-:W-:Y:S05]  /*7a60*/  @!P6 BRA `(.L_x_180) ;  /* 0x000000000080e947 */ /* 0x000fea0003800000 */
[----:B------:R-:W-:-:S04]  /*7a70*/  LOP3.LUT R18, R18, 0x2, RZ, 0xfc, !PT ;  /* 0x0000000212127812 */ /* 0x000fc800078efcff */
[----:B------:R-:W-:-:S13]  /*7a80*/  ISETP.NE.AND P0, PT, R18, 0x3, PT ;  /* 0x000000031200780c */ /* 0x000fda0003f05270 */
[----:B------:R-:W-:Y:S05]  /*7a90*/  @!P0 BRA `(.L_x_181) ;  /* 0x0000000000048947 */ /* 0x000fea0003800000 */
[----:B------:R-:W-:Y:S01]  /*7aa0*/  BPT.TRAP 0x1 ;  /* 0x000000040000795c */ /* 0x000fe20000300000 */
.L_x_181:
[----:B------:R-:W0:Y:S01]  /*7ab0*/  S2R R5, SR_CgaCtaId ;  /* 0x0000000000057919 */ /* 0x000e220000008800 */
[----:B------:R-:W-:Y:S02]  /*7ac0*/  MOV R0, 0x400 ;  /* 0x0000040000007802 */ /* 0x000fe40000000f00 */
[----:B------:R-:W-:Y:S02]  /*7ad0*/  SHF.L.U32 R2, R3, 0x1f, RZ ;  /* 0x0000001f03027819 */ /* 0x000fe400000006ff */
[----:B0-----:R-:W-:-:S05]  /*7ae0*/  LEA R5, R5, R0, 0x18 ;  /* 0x0000000005057211 */ /* 0x001fca00078ec0ff */
[----:B------:R-:W-:-:S04]  /*7af0*/  VIADD R5, R5, 0x18 ;  /* 0x0000001805057836 */ /* 0x000fc80000000000 */
[C---:B------:R-:W-:Y:S02]  /*7b00*/  IMAD R7, R8.reuse, 0x8, R5 ;  /* 0x0000000808077824 */ /* 0x040fe400078e0205 */
[----:B------:R-:W-:Y:S02]  /*7b10*/  VIADD R8, R8, 0x1 ;  /* 0x0000000108087836 */ /* 0x000fe40000000000 */
[----:B------:R-:W0:Y:S03]  /*7b20*/  SYNCS.PHASECHK.TRANS64.TRYWAIT P0, [R7+URZ], R2 ;  /* 0x00000002070075a7 */ /* 0x000e26000800017f */
[----:B------:R-:W-:-:S04]  /*7b30*/  ISETP.NE.AND P1, PT, R8, 0x3, PT ;  /* 0x000000030800780c */ /* 0x000fc80003f25270 */
[----:B------:R-:W-:Y:S02]  /*7b40*/  SEL R0, RZ, 0x1, P1 ;  /* 0x00000001ff007807 */ /* 0x000fe40000800000 */
[----:B------:R-:W-:Y:S02]  /*7b50*/  SEL R8, R8, RZ, P1 ;  /* 0x000000ff08087207 */ /* 0x000fe40000800000 */
[----:B------:R-:W-:-:S03]  /*7b60*/  LOP3.LUT R9, R3, R0, RZ, 0x3c, !PT ;  /* 0x0000000003097212 */ /* 0x000fc600078e3cff */
[----:B------:R-:W-:Y:S01]  /*7b70*/  IMAD R4, R8, 0x8, R5 ;  /* 0x0000000808047824 */ /* 0x000fe200078e0205 */
[----:B------:R-:W-:Y:S01]  /*7b80*/  SHF.L.U32 R3, R9, 0x1f, RZ ;  /* 0x0000001f09037819 */ /* 0x000fe200000006ff */
[----:B0-----:R-:W-:Y:S06]  /*7b90*/  @!P0 BRA `(.L_x_182) ;  /* 0x0000000000b88947 */ /* 0x001fec0003800000 */
.L_x_192:
[----:B------:R-:W1:Y:S01]  /*7ba0*/  SYNCS.PHASECHK.TRANS64.TRYWAIT P0, [R4+URZ], R3 ;  /* 0x00000003040075a7 */ /* 0x000e62000800017f */
[----:B------:R-:W-:-:S05]  /*7bb0*/  VIADD R0, R8, 0x1 ;  /* 0x0000000108007836 */ /* 0x000fca0000000000 */
[----:B------:R-:W-:-:S04]  /*7bc0*/  ISETP.NE.AND P1, PT, R0, 0x3, PT ;  /* 0x000000030000780c */ /* 0x000fc80003f25270 */
[----:B0-----:R-:W-:Y:S02]  /*7bd0*/  SEL R2, RZ, 0x1, P1 ;  /* 0x00000001ff027807 */ /* 0x001fe40000800000 */
[----:B------:R-:W-:Y:S02]  /*7be0*/  SEL R0, R0, RZ, P1 ;  /* 0x000000ff00007207 */ /* 0x000fe40000800000 */
[----:B------:R-:W-:Y:S01]  /*7bf0*/  LOP3.LUT R2, R9, R2, RZ, 0x3c, !PT ;  /* 0x0000000209027212 */ /* 0x000fe200078e3cff */
[----:B-1----:R-:W-:Y:S06]  /*7c00*/  @!P0 BRA `(.L_x_183) ;  /* 0x0000000000b08947 */ /* 0x002fec0003800000 */
.L_x_193:
[----:B------:R-:W-:Y:S01]  /*7c10*/  IMAD R5, R0, 0x8, R5 ;  /* 0x0000000800057824 */ /* 0x000fe200078e0205 */
[----:B------:R-:W-:-:S07]  /*7c20*/  SHF.L.U32 R0, R2, 0x1f, RZ ;  /* 0x0000001f02007819 */ /* 0x000fce00000006ff */
.L_x_184:
[----:B-1----:R1:W2:Y:S02]  /*7c30*/  SYNCS.PHASECHK.TRANS64.TRYWAIT P0, [R5+URZ], R0 ;  /* 0x00000000050075a7 */ /* 0x0022a4000800017f */
[----:B--2---:R-:W-:Y:S05]  /*7c40*/  @!P0 NANOSLEEP.SYNCS 0x989680 ;  /* 0x009896800000895d */ /* 0x004fea0003900000 */
[----:B------:R-:W2:Y:S02]  /*7c50*/  @!P0 SYNCS.PHASECHK.TRANS64 P0, [R5+URZ], R0 ;  /* 0x00000000050085a7 */ /* 0x000ea4000800007f */
[----:B--2---:R-:W-:Y:S05]  /*7c60*/  @!P0 BRA `(.L_x_184) ;  /* 0xfffffffc00f08947 */ /* 0x004fea000383ffff */
.L_x_180:
[----:B------:R-:W-:Y:S05]  /*7c70*/  BSYNC B0 ;  /* 0x0000000000007941 */ /* 0x000fea0003800000 */
.L_x_179:
[----:B------:R-:W-:Y:S05]  /*7c80*/  EXIT ;  /* 0x000000000000794d */ /* 0x000fea0003800000 */
.L_x_21:
[----:B-1----:R1:W2:Y:S02]  /*7c90*/  SYNCS.PHASECHK.TRANS64.TRYWAIT P1, [R3+URZ], R0 ;  /* 0x00000000030075a7 */ /* 0x0022a4000802017f */
[----:B--2---:R-:W-:Y:S05]  /*7ca0*/  @!P1 NANOSLEEP.SYNCS 0x989680 ;  /* 0x009896800000995d */ /* 0x004fea0003900000 */
[----:B------:R-:W2:Y:S02]  /*7cb0*/  @!P1 SYNCS.PHASECHK.TRANS64 P1, [R3+URZ], R0 ;  /* 0x00000000030095a7 */ /* 0x000ea4000802007f */
[----:B--2---:R-:W-:Y:S05]  /*7cc0*/  @!P1 BRA `(.L_x_21) ;  /* 0xfffffffc00f09947 */ /* 0x004fea000383ffff */
[----:B------:R-:W-:Y:S05]  /*7cd0*/  BRA `(.L_x_20) ;  /* 0xffffff9800907947 */ /* 0x000fea000383ffff */
.L_x_26:
[----:B-1----:R1:W2:Y:S02]  /*7ce0*/  SYNCS.PHASECHK.TRANS64.TRYWAIT P1, [R5+URZ], R4 ;  /* 0x00000004050075a7 */ /* 0x0022a4000802017f */
[----:B--2---:R-:W-:Y:S05]  /*7cf0*/  @!P1 NANOSLEEP.SYNCS 0x989680 ;  /* 0x009896800000995d */ /* 0x004fea0003900000 */
[----:B------:R-:W2:Y:S02]  /*7d00*/  @!P1 SYNCS.PHASECHK.TRANS64 P1, [R5+URZ], R4 ;  /* 0x00000004050095a7 */ /* 0x000ea4000802007f */
[----:B--2---:R-:W-:Y:S05]  /*7d10*/  @!P1 BRA `(.L_x_26) ;  /* 0xfffffffc00f09947 */ /* 0x004fea000383ffff */
[----:B------:R-:W-:Y:S05]  /*7d20*/  BRA `(.L_x_25) ;  /* 0xffffff9c006c7947 */ /* 0x000fea000383ffff */
.L_x_167:
[----:B------:R-:W-:Y:S01]  /*7d30*/  BSSY B1, `(.L_x_185) ;  /* 0x0000006000017945 */ /* 0x000fe20003800000 */
[----:B------:R-:W-:-:S07]  /*7d40*/  IMAD.MOV.U32 R15, RZ, RZ, -0x1 ;  /* 0xffffffffff0f7424 */ /* 0x000fce00078e00ff */
[----:B------:R-:W-:Y:S05]  /*7d50*/  WARPSYNC.COLLECTIVE R15, `(.L_x_186) ;  /* 0x000000000f0c7348 */ /* 0x000fea0003c00000 */
[----:B------:R-:W-:Y:S02]  /*7d60*/  ELECT P6, UR62, PT ;  /* 0x00000000003e782f */ /* 0x000fe400038c0000 */
[----:B------:R-:W-:Y:S01]  /*7d70*/  MOV R14, UR62 ;  /* 0x0000003e000e7c02 */ /* 0x000fe20008000f00 */
[----:B------:R-:W-:Y:S10]  /*7d80*/  ENDCOLLECTIVE ;  /* 0x000000000000791b */ /* 0x000ff40003800000 */
.L_x_186:
[----:B------:R-:W-:Y:S05]  /*7d90*/  BSYNC B1 ;  /* 0x0000000000017941 */ /* 0x000fea0003800000 */
.L_x_185:
[----:B------:R-:W-:Y:S05]  /*7da0*/  BRA `(.L_x_187) ;  /* 0xfffffff0003c7947 */ /* 0x000fea000383ffff */
.L_x_170:
[----:B-1----:R1:W2:Y:S02]  /*7db0*/  SYNCS.PHASECHK.TRANS64.TRYWAIT P0, [R23+URZ+0x18], R14 ;  /* 0x0000180e170075a7 */ /* 0x0022a4000800017f */
[----:B--2---:R-:W-:Y:S05]  /*7dc0*/  @!P0 NANOSLEEP.SYNCS 0x989680 ;  /* 0x009896800000895d */ /* 0x004fea0003900000 */
[----:B------:R-:W2:Y:S02]  /*7dd0*/  @!P0 SYNCS.PHASECHK.TRANS64 P0, [R23+URZ+0x18], R14 ;  /* 0x0000180e170085a7 */ /* 0x000ea4000800007f */
[----:B--2---:R-:W-:Y:S05]  /*7de0*/  @!P0 BRA `(.L_x_170) ;  /* 0xfffffffc00f08947 */ /* 0x004fea000383ffff */
[----:B------:R-:W-:Y:S05]  /*7df0*/  BRA `(.L_x_188) ;  /* 0xfffffff000847947 */ /* 0x000fea000383ffff */
.L_x_178:
[----:B------:R-:W-:Y:S01]  /*7e00*/  BSSY B0, `(.L_x_189) ;  /* 0x0000006000007945 */ /* 0x000fe20003800000 */
[----:B------:R-:W-:-:S07]  /*7e10*/  IMAD.MOV.U32 R15, RZ, RZ, -0x1 ;  /* 0xffffffffff0f7424 */ /* 0x000fce00078e00ff */
[----:B------:R-:W-:Y:S05]  /*7e20*/  WARPSYNC.COLLECTIVE R15, `(.L_x_190) ;  /* 0x000000000f0c7348 */ /* 0x000fea0003c00000 */
[----:B------:R-:W-:Y:S02]  /*7e30*/  ELECT P6, UR62, PT ;  /* 0x00000000003e782f */ /* 0x000fe400038c0000 */
[----:B------:R-:W-:Y:S01]  /*7e40*/  MOV R14, UR62 ;  /* 0x0000003e000e7c02 */ /* 0x000fe20008000f00 */
[----:B------:R-:W-:Y:S10]  /*7e50*/  ENDCOLLECTIVE ;  /* 0x000000000000791b */ /* 0x000ff40003800000 */
.L_x_190:
[----:B------:R-:W-:Y:S05]  /*7e60*/  BSYNC B0 ;  /* 0x0000000000007941 */ /* 0x000fea0003800000 */
.L_x_189:
[----:B------:R-:W-:Y:S05]  /*7e70*/  BRA `(.L_x_191) ;  /* 0xfffffff800f47947 */ /* 0x000fea000383ffff */
.L_x_182:
[----:B0-----:R0:W1:Y:S02]  /*7e80*/  SYNCS.PHASECHK.TRANS64.TRYWAIT P0, [R7+URZ], R2 ;  /* 0x00000002070075a7 */ /* 0x001064000800017f */
[----:B-1----:R-:W-:Y:S05]  /*7e90*/  @!P0 NANOSLEEP.SYNCS 0x989680 ;  /* 0x009896800000895d */ /* 0x002fea0003900000 */
[----:B------:R-:W1:Y:S02]  /*7ea0*/  @!P0 SYNCS.PHASECHK.TRANS64 P0, [R7+URZ], R2 ;  /* 0x00000002070085a7 */ /* 0x000e64000800007f */
[----:B-1----:R-:W-:Y:S05]  /*7eb0*/  @!P0 BRA `(.L_x_182) ;  /* 0xfffffffc00f08947 */ /* 0x002fea000383ffff */
[----:B------:R-:W-:Y:S05]  /*7ec0*/  BRA `(.L_x_192) ;  /* 0xfffffffc00347947 */ /* 0x000fea000383ffff */
.L_x_183:
[----:B0-----:R0:W1:Y:S02]  /*7ed0*/  SYNCS.PHASECHK.TRANS64.TRYWAIT P0, [R4+URZ], R3 ;  /* 0x00000003040075a7 */ /* 0x001064000800017f */
[----:B-1----:R-:W-:Y:S05]  /*7ee0*/  @!P0 NANOSLEEP.SYNCS 0x989680 ;  /* 0x009896800000895d */ /* 0x002fea0003900000 */
[----:B------:R-:W1:Y:S02]  /*7ef0*/  @!P0 SYNCS.PHASECHK.TRANS64 P0, [R4+URZ], R3 ;  /* 0x00000003040085a7 */ /* 0x000e64000800007f */
[----:B-1----:R-:W-:Y:S05]  /*7f00*/  @!P0 BRA `(.L_x_183) ;  /* 0xfffffffc00f08947 */ /* 0x002fea000383ffff */
[----:B------:R-:W-:Y:S05]  /*7f10*/  BRA `(.L_x_193) ;  /* 0xfffffffc003c7947 */ /* 0x000fea000383ffff */
.L_x_194:
[----:B------:R-:W-:-:S00]  /*7f20*/  BRA `(.L_x_194) ;  /* 0xfffffffc00fc7947 */ /* 0x000fc0000383ffff */
[----:B------:R-:W-:-:S00]  /*7f30*/  NOP ;  /* 0x0000000000007918 */ /* 0x000fc00000000000 */
        /* <DEDUP_REMOVED lines=12> */
.L_x_195:


//--------------------- .nv.global.init           --------------------------
	.section	.nv.global.init,"aw",@progbits
.nv.global.init:
	.type		$str$22,@object
	.size		$str$22,($str$23 - $str$22)
$str$22:
        /*0000*/ 	.byte	0x6b, 0x5f, 0x74, 0x69, 0x6c, 0x65, 0x5f, 0x63, 0x6f, 0x75, 0x6e, 0x74, 0x20, 0x3e, 0x3d, 0x20
        /*0010*/ 	.byte	0x31, 0x00
	.type		$str$23,@object
	.size		$str$23,(__unnamed_1 - $str$23)
$str$23:
        /*0012*/ 	.byte	0x2f, 0x74, 0x6d, 0x70, 0x2f, 0x63, 0x75, 0x74, 0x6c, 0x61, 0x73, 0x73, 0x5f, 0x73, 0x77, 0x65
        /*0022*/ 	.byte	0x65, 0x70, 0x5f, 0x73, 0x72, 0x63, 0x2f, 0x69, 0x6e, 0x63, 0x6c, 0x75, 0x64, 0x65, 0x2f, 0x63
        /*0032*/ 	.byte	0x75, 0x74, 0x6c, 0x61, 0x73, 0x73, 0x2f, 0x67, 0x65, 0x6d, 0x6d, 0x2f, 0x63, 0x6f, 0x6c, 0x6c
        /*0042*/ 	.byte	0x65, 0x63, 0x74, 0x69, 0x76, 0x65, 0x2f, 0x73, 0x6d, 0x39, 0x30, 0x5f, 0x6d, 0x6d, 0x61, 0x5f
        /*0052*/ 	.byte	0x74, 0x6d, 0x61, 0x5f, 0x67, 0x6d, 0x6d, 0x61, 0x5f, 0x73, 0x73, 0x5f, 0x77, 0x61, 0x72, 0x70
        /*0062*/ 	.byte	0x73, 0x70, 0x65, 0x63, 0x69, 0x61, 0x6c, 0x69, 0x7a, 0x65, 0x64, 0x2e, 0x68, 0x70, 0x70, 0x00
	.type		__unnamed_1,@object
	.size		__unnamed_1,(.L_0 - __unnamed_1)
__unnamed_1:
        /*0072*/ 	.byte	0x76, 0x6f, 0x69, 0x64, 0x20, 0x63, 0x75, 0x74, 0x6c, 0x61, 0x73, 0x73, 0x3a, 0x3a, 0x67, 0x65
        /* <DEDUP_REMOVED lines=180> */
        /*0bc2*/ 	.byte	0x74, 0x69, 0x74, 0x79, 0x5d, 0x00
.L_0:


//--------------------- .nv.shared._ZN7cutlass13device_kernelINS_4gemm6kernel13GemmUniversalIN4cute5tupleIJiiiiEEENS1_10collective13CollectiveMmaINS1_34MainloopSm90TmaGmmaWarpSpecializedILi3ENS5_IJNS4_1CILi1EEENSA_ILi2EEESB_EEENS1_35KernelTmaWarpSpecializedCooperativeEEENS5_IJNSA_ILi128EEESG_NSA_ILi64EEEEEENS_6half_tENS5_IJlSB_lEEESJ_NS5_IJSB_llEEENS4_8TiledMMAINS4_8MMA_AtomIJNS4_4SM904GMMA26MMA_64x128x16_F32F16F16_SSILNSP_5MajorE0ELSR_1ELNSP_7ScaleInE1ELSS_1EEEEEENS4_6LayoutINS5_IJSC_SB_SB_EEENS5_IJSB_NSA_ILi0EEESX_EEEEENS5_IJNS4_10UnderscoreES10_S10_EEEEENS4_23SM90_TMA_LOAD_MULTICASTENS4_14ComposedLayoutINS4_7SwizzleILi3ELi4ELi3EEENS4_18smem_ptr_flag_bitsILi16EEENSV_INS5_IJNSA_ILi8EEESH_EEENS5_IJSH_SB_EEEEEEEvNS4_8identityENS4_13SM90_TMA_LOADENS14_IS16_S18_NSV_INS5_IJSH_S19_EEENS5_IJSB_SH_EEEEEEEvS1E_EENS_8epilogue10collective6detail29Sm90TmaWarpSpecializedAdapterINS1M_15DefaultEpilogueISJ_SK_SK_NS1L_6thread17LinearCombinationISJ_Li1EffLNS1Q_9ScaleType4KindE0ELNS_15FloatRoundStyleE2ESJ_EENS1_15EpilogueDefaultEEEEEvvEEEEvNT_6ParamsE --------------------------
	.section	.nv.shared._ZN7cutlass13device_kernelINS_4gemm6kernel13GemmUniversalIN4cute5tupleIJiiiiEEENS1_10collective13CollectiveMmaINS1_34MainloopSm90TmaGmmaWarpSpecializedILi3ENS5_IJNS4_1CILi1EEENSA_ILi2EEESB_EEENS1_35KernelTmaWarpSpecializedCooperativeEEENS5_IJNSA_ILi128EEESG_NSA_ILi64EEEEEENS_6half_tENS5_IJlSB_lEEESJ_NS5_IJSB_llEEENS4_8TiledMMAINS4_8MMA_AtomIJNS4_4SM904GMMA26MMA_64x128x16_F32F16F16_SSILNSP_5MajorE0ELSR_1ELNSP_7ScaleInE1ELSS_1EEEEEENS4_6LayoutINS5_IJSC_SB_SB_EEENS5_IJSB_NSA_ILi0EEESX_EEEEENS5_IJNS4_10UnderscoreES10_S10_EEEEENS4_23SM90_TMA_LOAD_MULTICASTENS4_14ComposedLayoutINS4_7SwizzleILi3ELi4ELi3EEENS4_18smem_ptr_flag_bitsILi16EEENSV_INS5_IJNSA_ILi8EEESH_EEENS5_IJSH_SB_EEEEEEEvNS4_8identityENS4_13SM90_TMA_LOADENS14_IS16_S18_NSV_INS5_IJSH_S19_EEENS5_IJSB_SH_EEEEEEEvS1E_EENS_8epilogue10collective6detail29Sm90TmaWarpSpecializedAdapterINS1M_15DefaultEpilogueISJ_SK_SK_NS1L_6thread17LinearCombinationISJ_Li1EffLNS1Q_9ScaleType4KindE0ELNS_15FloatRoundStyleE2ESJ_EENS1_15EpilogueDefaultEEEEEvvEEEEvNT_6ParamsE,"aw",@nobits
	.sectionflags	@""
	.align	16
	.zero		1024


//--------------------- .nv.shared.reserved.0     --------------------------
	.section	.nv.shared.reserved.0,"aw",@nobits
	.weak		__nv_reservedSMEM_offset_0_alias
	.size		__nv_reservedSMEM_offset_0_alias, 0, 0
	.other		__nv_reservedSMEM_offset_0_alias,@"STO_CUDA_RESERVED_SHARED STV_DEFAULT"
__nv_reservedSMEM_offset_0_alias:
	.zero		0


//--------------------- .nv.global                --------------------------
	.section	.nv.global,"aw",@nobits
.nv.global:
	.type		_ZN40_INTERNAL_9af25126_4_k_cu_8764188d_360004cute1_E,@object
	.size		_ZN40_INTERNAL_9af25126_4_k_cu_8764188d_360004cute1_E,(_ZN40_INTERNAL_9af25126_4_k_cu_8764188d_360004cuda3std3__45__cpo6cbeginE - _ZN40_INTERNAL_9af25126_4_k_cu_8764188d_360004cute1_E)
_ZN40_INTERNAL_9af25126_4_k_cu_8764188d_360004cute1_E:
	.zero		1
	.type		_ZN40_INTERNAL_9af25126_4_k_cu_8764188d_360004cuda3std3__45__cpo6cbeginE,@object
	.size		_ZN40_INTERNAL_9af25126_4_k_cu_8764188d_360004cuda3std3__45__cpo6cbeginE,(_ZN40_INTERNAL_9af25126_4_k_cu_8764188d_360004cuda3std3__48in_placeE - _ZN40_INTERNAL_9af25126_4_k_cu_8764188d_360004cuda3std3__45__cpo6cbeginE)
_ZN40_INTERNAL_9af25126_4_k_cu_8764188d_360004cuda3std3__45__cpo6cbeginE:
	.zero		1
	.type		_ZN40_INTERNAL_9af25126_4_k_cu_8764188d_360004cuda3std3__48in_placeE,@object
	.size		_ZN40_INTERNAL_9af25126_4_k_cu_8764188d_360004cuda3std3__48in_placeE,(_ZN40_INTERNAL_9af25126_4_k_cu_8764188d_360004cuda3std6ranges3__45__cpo9iter_moveE - _ZN40_INTERNAL_9af25126_4_k_cu_8764188d_360004cuda3std3__48in_placeE)
_ZN40_INTERNAL_9af25126_4_k_cu_8764188d_360004cuda3std3__48in_placeE:
	.zero		1
	.type		_ZN40_INTERNAL_9af25126_4_k_cu_8764188d_360004cuda3std6ranges3__45__cpo9iter_moveE,@object
	.size		_ZN40_INTERNAL_9af25126_4_k_cu_8764188d_360004cuda3std6ranges3__45__cpo9iter_moveE,(_ZN40_INTERNAL_9af25126_4_k_cu_8764188d_360004cuda3std3__45__cpo5beginE - _ZN40_INTERNAL_9af25126_4_k_cu_8764188d_360004cuda3std6ranges3__45__cpo9iter_moveE)
_ZN40_INTERNAL_9af25126_4_k_cu_8764188d_360004cuda3std6ranges3__45__cpo9iter_moveE:
	.zero		1
	.type		_ZN40_INTERNAL_9af25126_4_k_cu_8764188d_360004cuda3std3__45__cpo5beginE,@object
	.size		_ZN40_INTERNAL_9af25126_4_k_cu_8764188d_360004cuda3std3__45__cpo5beginE,(_ZN40_INTERNAL_9af25126_4_k_cu_8764188d_360004cuda3std3__442_GLOBAL__N__9af25126_4_k_cu_8764188d_360006ignoreE - _ZN40_INTERNAL_9af25126_4_k_cu_8764188d_360004cuda3std3__45__cpo5beginE)
_ZN40_INTERNAL_9af25126_4_k_cu_8764188d_360004cuda3std3__45__cpo5beginE:
	.zero		1
	.type		_ZN40_INTERNAL_9af25126_4_k_cu_8764188d_360004cuda3std3__442_GLOBAL__N__9af25126_4_k_cu_8764188d_360006ignoreE,@object
	.size		_ZN40_INTERNAL_9af25126_4_k_cu_8764188d_360004cuda3std3__442_GLOBAL__N__9af25126_4_k_cu_8764188d_360006ignoreE,(_ZN40_INTERNAL_9af25126_4_k_cu_8764188d_360004cute7productE - _ZN40_INTERNAL_9af25126_4_k_cu_8764188d_360004cuda3std3__442_GLOBAL__N__9af25126_4_k_cu_8764188d_360006ignoreE)
_ZN40_INTERNAL_9af25126_4_k_cu_8764188d_360004cuda3std3__442_GLOBAL__N__9af25126_4_k_cu_8764188d_360006ignoreE:
	.zero		1
	.type		_ZN40_INTERNAL_9af25126_4_k_cu_8764188d_360004cute7productE,@object
	.size		_ZN40_INTERNAL_9af25126_4_k_cu_8764188d_360004cute7productE,(_ZN40_INTERNAL_9af25126_4_k_cu_8764188d_360004cuda3std3__45__cpo3endE - _ZN40_INTERNAL_9af25126_4_k_cu_8764188d_360004cute7productE)
_ZN40_INTERNAL_9af25126_4_k_cu_8764188d_360004cute7productE:
	.zero		1
	.type		_ZN40_INTERNAL_9af25126_4_k_cu_8764188d_360004cuda3std3__45__cpo3endE,@object
	.size		_ZN40_INTERNAL_9af25126_4_k_cu_8764188d_360004cuda3std3__45__cpo3endE,(_ZN40_INTERNAL_9af25126_4_k_cu_8764188d_360004cuda3std3__419piecewise_constructE - _ZN40_INTERNAL_9af25126_4_k_cu_8764188d_360004cuda3std3__45__cpo3endE)
_ZN40_INTERNAL_9af25126_4_k_cu_8764188d_360004cuda3std3__45__cpo3endE:
	.zero		1
	.type		_ZN40_INTERNAL_9af25126_4_k_cu_8764188d_360004cuda3std3__419piecewise_constructE,@object
	.size		_ZN40_INTERNAL_9af25126_4_k_cu_8764188d_360004cuda3std3__419piecewise_constructE,(_ZN40_INTERNAL_9af25126_4_k_cu_8764188d_360004cuda3std3__45__cpo4cendE - _ZN40_INTERNAL_9af25126_4_k_cu_8764188d_360004cuda3std3__419piecewise_constructE)
_ZN40_INTERNAL_9af25126_4_k_cu_8764188d_360004cuda3std3__419piecewise_constructE:
	.zero		1
	.type		_ZN40_INTERNAL_9af25126_4_k_cu_8764188d_360004cuda3std3__45__cpo4cendE,@object
	.size		_ZN40_INTERNAL_9af25126_4_k_cu_8764188d_360004cuda3std3__45__cpo4cendE,(_ZN40_INTERNAL_9af25126_4_k_cu_8764188d_360004cuda3std6ranges3__45__cpo4swapE - _ZN40_INTERNAL_9af25126_4_k_cu_8764188d_360004cuda3std3__45__cpo4cendE)
_ZN40_INTERNAL_9af25126_4_k_cu_8764188d_360004cuda3std3__45__cpo4cendE:
	.zero		1
	.type		_ZN40_INTERNAL_9af25126_4_k_cu_8764188d_360004cuda3std6ranges3__45__cpo4swapE,@object
	.size		_ZN40_INTERNAL_9af25126_4_k_cu_8764188d_360004cuda3std6ranges3__45__cpo4swapE,(.L_8 - _ZN40_INTERNAL_9af25126_4_k_cu_8764188d_360004cuda3std6ranges3__45__cpo4swapE)
_ZN40_INTERNAL_9af25126_4_k_cu_8764188d_360004cuda3std6ranges3__45__cpo4swapE:
	.zero		1
.L_8:


//--------------------- .nv.constant0._ZN7cutlass13device_kernelINS_4gemm6kernel13GemmUniversalIN4cute5tupleIJiiiiEEENS1_10collective13CollectiveMmaINS1_34MainloopSm90TmaGmmaWarpSpecializedILi3ENS5_IJNS4_1CILi1EEENSA_ILi2EEESB_EEENS1_35KernelTmaWarpSpecializedCooperativeEEENS5_IJNSA_ILi128EEESG_NSA_ILi64EEEEEENS_6half_tENS5_IJlSB_lEEESJ_NS5_IJSB_llEEENS4_8TiledMMAINS4_8MMA_AtomIJNS4_4SM904GMMA26MMA_64x128x16_F32F16F16_SSILNSP_5MajorE0ELSR_1ELNSP_7ScaleInE1ELSS_1EEEEEENS4_6LayoutINS5_IJSC_SB_SB_EEENS5_IJSB_NSA_ILi0EEESX_EEEEENS5_IJNS4_10UnderscoreES10_S10_EEEEENS4_23SM90_TMA_LOAD_MULTICASTENS4_14ComposedLayoutINS4_7SwizzleILi3ELi4ELi3EEENS4_18smem_ptr_flag_bitsILi16EEENSV_INS5_IJNSA_ILi8EEESH_EEENS5_IJSH_SB_EEEEEEEvNS4_8identityENS4_13SM90_TMA_LOADENS14_IS16_S18_NSV_INS5_IJSH_S19_EEENS5_IJSB_SH_EEEEEEEvS1E_EENS_8epilogue10collective6detail29Sm90TmaWarpSpecializedAdapterINS1M_15DefaultEpilogueISJ_SK_SK_NS1L_6thread17LinearCombinationISJ_Li1EffLNS1Q_9ScaleType4KindE0ELNS_15FloatRoundStyleE2ESJ_EENS1_15EpilogueDefaultEEEEEvvEEEEvNT_6ParamsE --------------------------
	.section	.nv.constant0._ZN7cutlass13device_kernelINS_4gemm6kernel13GemmUniversalIN4cute5tupleIJiiiiEEENS1_10collective13CollectiveMmaINS1_34MainloopSm90TmaGmmaWarpSpecializedILi3ENS5_IJNS4_1CILi1EEENSA_ILi2EEESB_EEENS1_35KernelTmaWarpSpecializedCooperativeEEENS5_IJNSA_ILi128EEESG_NSA_ILi64EEEEEENS_6half_tENS5_IJlSB_lEEESJ_NS5_IJSB_llEEENS4_8TiledMMAINS4_8MMA_AtomIJNS4_4SM904GMMA26MMA_64x128x16_F32F16F16_SSILNSP_5MajorE0ELSR_1ELNSP_7ScaleInE1ELSS_1EEEEEENS4_6LayoutINS5_IJSC_SB_SB_EEENS5_IJSB_NSA_ILi0EEESX_EEEEENS5_IJNS4_10UnderscoreES10_S10_EEEEENS4_23SM90_TMA_LOAD_MULTICASTENS4_14ComposedLayoutINS4_7SwizzleILi3ELi4ELi3EEENS4_18smem_ptr_flag_bitsILi16EEENSV_INS5_IJNSA_ILi8EEESH_EEENS5_IJSH_SB_EEEEEEEvNS4_8identityENS4_13SM90_TMA_LOADENS14_IS16_S18_NSV_INS5_IJSH_S19_EEENS5_IJSB_SH_EEEEEEEvS1E_EENS_8epilogue10collective6detail29Sm90TmaWarpSpecializedAdapterINS1M_15DefaultEpilogueISJ_SK_SK_NS1L_6thread17LinearCombinationISJ_Li1EffLNS1Q_9ScaleType4KindE0ELNS_15FloatRoundStyleE2ESJ_EENS1_15EpilogueDefaultEEEEEvvEEEEvNT_6ParamsE,"a",@progbits
	.sectionflags	@""
	.align	4
.nv.constant0._ZN7cutlass13device_kernelINS_4gemm6kernel13GemmUniversalIN4cute5tupleIJiiiiEEENS1_10collective13CollectiveMmaINS1_34MainloopSm90TmaGmmaWarpSpecializedILi3ENS5_IJNS4_1CILi1EEENSA_ILi2EEESB_EEENS1_35KernelTmaWarpSpecializedCooperativeEEENS5_IJNSA_ILi128EEESG_NSA_ILi64EEEEEENS_6half_tENS5_IJlSB_lEEESJ_NS5_IJSB_llEEENS4_8TiledMMAINS4_8MMA_AtomIJNS4_4SM904GMMA26MMA_64x128x16_F32F16F16_SSILNSP_5MajorE0ELSR_1ELNSP_7ScaleInE1ELSS_1EEEEEENS4_6LayoutINS5_IJSC_SB_SB_EEENS5_IJSB_NSA_ILi0EEESX_EEEEENS5_IJNS4_10UnderscoreES10_S10_EEEEENS4_23SM90_TMA_LOAD_MULTICASTENS4_14ComposedLayoutINS4_7SwizzleILi3ELi4ELi3EEENS4_18smem_ptr_flag_bitsILi16EEENSV_INS5_IJNSA_ILi8EEESH_EEENS5_IJSH_SB_EEEEEEEvNS4_8identityENS4_13SM90_TMA_LOADENS14_IS16_S18_NSV_INS5_IJSH_S19_EEENS5_IJSB_SH_EEEEEEEvS1E_EENS_8epilogue10collective6detail29Sm90TmaWarpSpecializedAdapterINS1M_15DefaultEpilogueISJ_SK_SK_NS1L_6thread17LinearCombinationISJ_Li1EffLNS1Q_9ScaleType4KindE0ELNS_15FloatRoundStyleE2ESJ_EENS1_15EpilogueDefaultEEEEEvvEEEEvNT_6ParamsE:
	.zero		1664


//--------------------- SYMBOLS --------------------------

	.type		.nv.reservedSmem.offset0,@object
	.size		.nv.reservedSmem.offset0,0x4
	.type		__assertfail,@function
